//
// Generated by NVIDIA NVVM Compiler
//
// Compiler Build ID: CL-36424714
// Cuda compilation tools, release 13.0, V13.0.88
// Based on NVVM 20.0.0
//

.version 9.0
.target sm_100
.address_size 64

	// .globl	_Z9SolveODEsPfS_S_S_ii
.const .align 4 .b8 d_H[16];
.global .align 4 .b8 __cudart_i2opi_f[24] = {65, 144, 67, 60, 153, 149, 98, 219, 192, 221, 52, 245, 209, 87, 39, 252, 41, 21, 68, 78, 110, 131, 249, 162};

.visible .entry _Z9SolveODEsPfS_S_S_ii(
	.param .u64 .ptr .align 1 _Z9SolveODEsPfS_S_S_ii_param_0,
	.param .u64 .ptr .align 1 _Z9SolveODEsPfS_S_S_ii_param_1,
	.param .u64 .ptr .align 1 _Z9SolveODEsPfS_S_S_ii_param_2,
	.param .u64 .ptr .align 1 _Z9SolveODEsPfS_S_S_ii_param_3,
	.param .u32 _Z9SolveODEsPfS_S_S_ii_param_4,
	.param .u32 _Z9SolveODEsPfS_S_S_ii_param_5
)
{
	.local .align 4 .b8 	__local_depot0[28];
	.reg .b64 	%SP;
	.reg .b64 	%SPL;
	.reg .pred 	%p<32>;
	.reg .b32 	%r<130>;
	.reg .b32 	%f<165>;
	.reg .b64 	%rd<73>;
	.reg .b64 	%fd<19>;

	mov.u64 	%SPL, __local_depot0;
	ld.param.u64 	%rd24, [_Z9SolveODEsPfS_S_S_ii_param_0];
	ld.param.u64 	%rd21, [_Z9SolveODEsPfS_S_S_ii_param_1];
	ld.param.u64 	%rd22, [_Z9SolveODEsPfS_S_S_ii_param_2];
	ld.param.u64 	%rd23, [_Z9SolveODEsPfS_S_S_ii_param_3];
	ld.param.u32 	%r43, [_Z9SolveODEsPfS_S_S_ii_param_4];
	ld.param.u32 	%r44, [_Z9SolveODEsPfS_S_S_ii_param_5];
	cvta.to.global.u64 	%rd1, %rd24;
	add.u64 	%rd2, %SPL, 0;
	add.u64 	%rd3, %SPL, 0;
	add.u64 	%rd4, %SPL, 0;
	mov.u32 	%r45, %ctaid.x;
	mov.u32 	%r46, %ntid.x;
	mov.u32 	%r47, %tid.x;
	mad.lo.s32 	%r1, %r45, %r46, %r47;
	setp.ge.s32 	%p1, %r1, %r44;
	setp.lt.s32 	%p2, %r43, 2;
	mov.f32 	%f164, 0f00000000;
	or.pred  	%p3, %p1, %p2;
	@%p3 bra 	$L__BB0_28;
	cvta.to.global.u64 	%rd28, %rd22;
	cvta.to.global.u64 	%rd29, %rd23;
	cvta.to.global.u64 	%rd30, %rd21;
	mul.wide.s32 	%rd31, %r1, 4;
	add.s64 	%rd5, %rd30, %rd31;
	add.s64 	%rd6, %rd28, %rd31;
	add.s64 	%rd7, %rd29, %rd31;
	ld.global.f32 	%f157, [%rd6];
	ld.const.f32 	%f2, [d_H];
	ld.const.f32 	%f38, [d_H+8];
	add.f32 	%f3, %f38, 0f3A03126F;
	ld.const.f32 	%f39, [d_H+4];
	cvt.f64.f32 	%fd1, %f39;
	ld.const.f32 	%f40, [d_H+12];
	cvt.f64.f32 	%fd2, %f40;
	mov.b32 	%r117, 1;
	mov.f32 	%f159, 0f3F800000;
	mov.f32 	%f158, 0f00000000;
	mov.f32 	%f160, %f158;
$L__BB0_2:
	cvt.rn.f32.u32 	%f41, %r117;
	mul.f32 	%f8, %f41, 0f3A83126F;
	mul.f32 	%f9, %f8, 0f40C90FDB;
	mul.f32 	%f42, %f9, 0f3F22F983;
	cvt.rni.s32.f32 	%r121, %f42;
	cvt.rn.f32.s32 	%f43, %r121;
	fma.rn.f32 	%f44, %f43, 0fBFC90FDA, %f9;
	fma.rn.f32 	%f45, %f43, 0fB3A22168, %f44;
	fma.rn.f32 	%f161, %f43, 0fA7C234C5, %f45;
	abs.f32 	%f11, %f9;
	setp.ltu.f32 	%p4, %f11, 0f47CE4780;
	@%p4 bra 	$L__BB0_10;
	setp.neu.f32 	%p5, %f11, 0f7F800000;
	@%p5 bra 	$L__BB0_5;
	mov.f32 	%f48, 0f00000000;
	mul.rn.f32 	%f161, %f9, %f48;
	mov.b32 	%r121, 0;
	bra.uni 	$L__BB0_10;
$L__BB0_5:
	mov.b32 	%r4, %f9;
	mov.b64 	%rd70, 0;
	mov.b32 	%r118, 0;
	mov.u64 	%rd68, __cudart_i2opi_f;
	mov.u64 	%rd69, %rd4;
$L__BB0_6:
	.pragma "nounroll";
	ld.global.nc.u32 	%r50, [%rd68];
	shl.b32 	%r51, %r4, 8;
	or.b32  	%r52, %r51, -2147483648;
	mad.wide.u32 	%rd34, %r50, %r52, %rd70;
	shr.u64 	%rd70, %rd34, 32;
	st.local.u32 	[%rd69], %rd34;
	add.s32 	%r118, %r118, 1;
	add.s64 	%rd69, %rd69, 4;
	add.s64 	%rd68, %rd68, 4;
	setp.ne.s32 	%p6, %r118, 6;
	@%p6 bra 	$L__BB0_6;
	shr.u32 	%r53, %r4, 23;
	st.local.u32 	[%rd4+24], %rd70;
	and.b32  	%r7, %r53, 31;
	add.s32 	%r54, %r53, -128;
	shr.u32 	%r55, %r54, 5;
	mul.wide.u32 	%rd35, %r55, 4;
	sub.s64 	%rd14, %rd4, %rd35;
	ld.local.u32 	%r119, [%rd14+24];
	ld.local.u32 	%r120, [%rd14+20];
	setp.eq.s32 	%p7, %r7, 0;
	@%p7 bra 	$L__BB0_9;
	shf.l.wrap.b32 	%r119, %r120, %r119, %r7;
	ld.local.u32 	%r56, [%rd14+16];
	shf.l.wrap.b32 	%r120, %r56, %r120, %r7;
$L__BB0_9:
	shr.u32 	%r57, %r119, 30;
	shf.l.wrap.b32 	%r58, %r120, %r119, 2;
	shl.b32 	%r59, %r120, 2;
	shr.u32 	%r60, %r58, 31;
	add.s32 	%r121, %r60, %r57;
	shr.s32 	%r61, %r58, 31;
	xor.b32  	%r62, %r61, %r58;
	xor.b32  	%r63, %r61, %r59;
	cvt.u64.u32 	%rd36, %r62;
	shl.b64 	%rd37, %rd36, 32;
	cvt.u64.u32 	%rd38, %r63;
	or.b64  	%rd39, %rd37, %rd38;
	cvt.rn.f64.s64 	%fd3, %rd39;
	mul.f64 	%fd4, %fd3, 0d3BF921FB54442D19;
	cvt.rn.f32.f64 	%f46, %fd4;
	neg.f32 	%f47, %f46;
	setp.lt.s32 	%p8, %r58, 0;
	selp.f32 	%f161, %f47, %f46, %p8;
$L__BB0_10:
	add.s32 	%r65, %r121, 1;
	mul.rn.f32 	%f49, %f161, %f161;
	and.b32  	%r66, %r121, 1;
	setp.eq.b32 	%p9, %r66, 1;
	selp.f32 	%f50, %f161, 0f3F800000, %p9;
	fma.rn.f32 	%f51, %f49, %f50, 0f00000000;
	fma.rn.f32 	%f52, %f49, 0f37CBAC00, 0fBAB607ED;
	selp.f32 	%f53, 0fB94D4153, %f52, %p9;
	selp.f32 	%f54, 0f3C0885E4, 0f3D2AAABB, %p9;
	fma.rn.f32 	%f55, %f53, %f49, %f54;
	selp.f32 	%f56, 0fBE2AAAA8, 0fBEFFFFFF, %p9;
	fma.rn.f32 	%f57, %f55, %f49, %f56;
	fma.rn.f32 	%f58, %f57, %f51, %f50;
	and.b32  	%r67, %r65, 2;
	setp.eq.s32 	%p10, %r67, 0;
	mov.f32 	%f59, 0f00000000;
	sub.f32 	%f60, %f59, %f58;
	selp.f32 	%f15, %f58, %f60, %p10;
	mul.wide.s32 	%rd40, %r1, 4;
	add.s64 	%rd41, %rd1, %rd40;
	ld.global.f32 	%f16, [%rd41];
	mul.f32 	%f61, %f16, 0f3F22F983;
	cvt.rni.s32.f32 	%r125, %f61;
	cvt.rn.f32.s32 	%f62, %r125;
	fma.rn.f32 	%f63, %f62, 0fBFC90FDA, %f16;
	fma.rn.f32 	%f64, %f62, 0fB3A22168, %f63;
	fma.rn.f32 	%f162, %f62, 0fA7C234C5, %f64;
	abs.f32 	%f18, %f16;
	setp.ltu.f32 	%p11, %f18, 0f47CE4780;
	@%p11 bra 	$L__BB0_18;
	setp.neu.f32 	%p12, %f18, 0f7F800000;
	@%p12 bra 	$L__BB0_13;
	mov.f32 	%f67, 0f00000000;
	mul.rn.f32 	%f162, %f16, %f67;
	mov.b32 	%r125, 0;
	bra.uni 	$L__BB0_18;
$L__BB0_13:
	mov.b32 	%r17, %f16;
	mov.b64 	%rd71, 0;
	mov.b32 	%r122, 0;
$L__BB0_14:
	.pragma "nounroll";
	mul.wide.u32 	%rd43, %r122, 4;
	mov.u64 	%rd44, __cudart_i2opi_f;
	add.s64 	%rd45, %rd44, %rd43;
	ld.global.nc.u32 	%r69, [%rd45];
	shl.b32 	%r70, %r17, 8;
	or.b32  	%r71, %r70, -2147483648;
	mad.wide.u32 	%rd46, %r69, %r71, %rd71;
	shr.u64 	%rd71, %rd46, 32;
	add.s64 	%rd47, %rd3, %rd43;
	st.local.u32 	[%rd47], %rd46;
	add.s32 	%r122, %r122, 1;
	setp.ne.s32 	%p13, %r122, 6;
	@%p13 bra 	$L__BB0_14;
	shr.u32 	%r72, %r17, 23;
	st.local.u32 	[%rd3+24], %rd71;
	and.b32  	%r20, %r72, 31;
	and.b32  	%r73, %r72, 224;
	add.s32 	%r74, %r73, -128;
	shr.u32 	%r75, %r74, 5;
	mul.wide.u32 	%rd48, %r75, 4;
	sub.s64 	%rd17, %rd3, %rd48;
	ld.local.u32 	%r123, [%rd17+24];
	ld.local.u32 	%r124, [%rd17+20];
	setp.eq.s32 	%p14, %r20, 0;
	@%p14 bra 	$L__BB0_17;
	shf.l.wrap.b32 	%r123, %r124, %r123, %r20;
	ld.local.u32 	%r76, [%rd17+16];
	shf.l.wrap.b32 	%r124, %r76, %r124, %r20;
$L__BB0_17:
	shr.u32 	%r77, %r123, 30;
	shf.l.wrap.b32 	%r78, %r124, %r123, 2;
	shl.b32 	%r79, %r124, 2;
	shr.u32 	%r80, %r78, 31;
	add.s32 	%r81, %r80, %r77;
	neg.s32 	%r82, %r81;
	setp.lt.s32 	%p15, %r17, 0;
	selp.b32 	%r125, %r82, %r81, %p15;
	xor.b32  	%r83, %r78, %r17;
	shr.s32 	%r84, %r78, 31;
	xor.b32  	%r85, %r84, %r78;
	xor.b32  	%r86, %r84, %r79;
	cvt.u64.u32 	%rd49, %r85;
	shl.b64 	%rd50, %rd49, 32;
	cvt.u64.u32 	%rd51, %r86;
	or.b64  	%rd52, %rd50, %rd51;
	cvt.rn.f64.s64 	%fd5, %rd52;
	mul.f64 	%fd6, %fd5, 0d3BF921FB54442D19;
	cvt.rn.f32.f64 	%f65, %fd6;
	neg.f32 	%f66, %f65;
	setp.lt.s32 	%p16, %r83, 0;
	selp.f32 	%f162, %f66, %f65, %p16;
$L__BB0_18:
	mul.rn.f32 	%f68, %f162, %f162;
	and.b32  	%r88, %r125, 1;
	setp.eq.b32 	%p17, %r88, 1;
	selp.f32 	%f69, 0f3F800000, %f162, %p17;
	fma.rn.f32 	%f70, %f68, %f69, 0f00000000;
	fma.rn.f32 	%f71, %f68, 0f37CBAC00, 0fBAB607ED;
	selp.f32 	%f72, %f71, 0fB94D4153, %p17;
	selp.f32 	%f73, 0f3D2AAABB, 0f3C0885E4, %p17;
	fma.rn.f32 	%f74, %f72, %f68, %f73;
	selp.f32 	%f75, 0fBEFFFFFF, 0fBE2AAAA8, %p17;
	fma.rn.f32 	%f76, %f74, %f68, %f75;
	fma.rn.f32 	%f77, %f76, %f70, %f69;
	and.b32  	%r89, %r125, 2;
	setp.eq.s32 	%p18, %r89, 0;
	mov.f32 	%f78, 0f00000000;
	sub.f32 	%f79, %f78, %f77;
	selp.f32 	%f80, %f77, %f79, %p18;
	mul.f32 	%f81, %f157, %f80;
	mul.f32 	%f82, %f157, 0f3FC00000;
	mul.f32 	%f83, %f82, %f15;
	sub.f32 	%f84, %f83, %f81;
	ld.global.f32 	%f85, [%rd7];
	ld.global.f32 	%f86, [%rd5];
	mul.f32 	%f87, %f85, %f86;
	sub.f32 	%f88, %f84, %f87;
	fma.rn.f32 	%f89, %f86, 0f3A83126F, %f16;
	mul.wide.s32 	%rd53, %r1, 4;
	add.s64 	%rd54, %rd1, %rd53;
	st.global.f32 	[%rd54], %f89;
	ld.global.f32 	%f90, [%rd5];
	fma.rn.f32 	%f91, %f88, 0f3A83126F, %f90;
	st.global.f32 	[%rd5], %f91;
	ld.global.f32 	%f22, [%rd54];
	ld.global.f32 	%f23, [%rd7];
	ld.global.f32 	%f157, [%rd6];
	mul.f32 	%f92, %f22, 0f3F22F983;
	cvt.rni.s32.f32 	%r129, %f92;
	cvt.rn.f32.s32 	%f93, %r129;
	fma.rn.f32 	%f94, %f93, 0fBFC90FDA, %f22;
	fma.rn.f32 	%f95, %f93, 0fB3A22168, %f94;
	fma.rn.f32 	%f163, %f93, 0fA7C234C5, %f95;
	abs.f32 	%f26, %f22;
	setp.ltu.f32 	%p19, %f26, 0f47CE4780;
	@%p19 bra 	$L__BB0_26;
	setp.neu.f32 	%p20, %f26, 0f7F800000;
	@%p20 bra 	$L__BB0_21;
	mov.f32 	%f98, 0f00000000;
	mul.rn.f32 	%f163, %f22, %f98;
	mov.b32 	%r129, 0;
	bra.uni 	$L__BB0_26;
$L__BB0_21:
	mov.b32 	%r30, %f22;
	mov.b64 	%rd72, 0;
	mov.b32 	%r126, 0;
$L__BB0_22:
	.pragma "nounroll";
	mul.wide.u32 	%rd56, %r126, 4;
	mov.u64 	%rd57, __cudart_i2opi_f;
	add.s64 	%rd58, %rd57, %rd56;
	ld.global.nc.u32 	%r91, [%rd58];
	shl.b32 	%r92, %r30, 8;
	or.b32  	%r93, %r92, -2147483648;
	mad.wide.u32 	%rd59, %r91, %r93, %rd72;
	shr.u64 	%rd72, %rd59, 32;
	add.s64 	%rd60, %rd2, %rd56;
	st.local.u32 	[%rd60], %rd59;
	add.s32 	%r126, %r126, 1;
	setp.ne.s32 	%p21, %r126, 6;
	@%p21 bra 	$L__BB0_22;
	shr.u32 	%r94, %r30, 23;
	st.local.u32 	[%rd2+24], %rd72;
	and.b32  	%r33, %r94, 31;
	and.b32  	%r95, %r94, 224;
	add.s32 	%r96, %r95, -128;
	shr.u32 	%r97, %r96, 5;
	mul.wide.u32 	%rd61, %r97, 4;
	sub.s64 	%rd20, %rd2, %rd61;
	ld.local.u32 	%r127, [%rd20+24];
	ld.local.u32 	%r128, [%rd20+20];
	setp.eq.s32 	%p22, %r33, 0;
	@%p22 bra 	$L__BB0_25;
	shf.l.wrap.b32 	%r127, %r128, %r127, %r33;
	ld.local.u32 	%r98, [%rd20+16];
	shf.l.wrap.b32 	%r128, %r98, %r128, %r33;
$L__BB0_25:
	shr.u32 	%r99, %r127, 30;
	shf.l.wrap.b32 	%r100, %r128, %r127, 2;
	shl.b32 	%r101, %r128, 2;
	shr.u32 	%r102, %r100, 31;
	add.s32 	%r103, %r102, %r99;
	neg.s32 	%r104, %r103;
	setp.lt.s32 	%p23, %r30, 0;
	selp.b32 	%r129, %r104, %r103, %p23;
	xor.b32  	%r105, %r100, %r30;
	shr.s32 	%r106, %r100, 31;
	xor.b32  	%r107, %r106, %r100;
	xor.b32  	%r108, %r106, %r101;
	cvt.u64.u32 	%rd62, %r107;
	shl.b64 	%rd63, %rd62, 32;
	cvt.u64.u32 	%rd64, %r108;
	or.b64  	%rd65, %rd63, %rd64;
	cvt.rn.f64.s64 	%fd7, %rd65;
	mul.f64 	%fd8, %fd7, 0d3BF921FB54442D19;
	cvt.rn.f32.f64 	%f96, %fd8;
	neg.f32 	%f97, %f96;
	setp.lt.s32 	%p24, %r105, 0;
	selp.f32 	%f163, %f97, %f96, %p24;
$L__BB0_26:
	add.s32 	%r110, %r129, 1;
	mul.rn.f32 	%f99, %f163, %f163;
	and.b32  	%r111, %r129, 1;
	setp.eq.b32 	%p25, %r111, 1;
	selp.f32 	%f100, %f163, 0f3F800000, %p25;
	fma.rn.f32 	%f101, %f99, %f100, 0f00000000;
	fma.rn.f32 	%f102, %f99, 0f37CBAC00, 0fBAB607ED;
	selp.f32 	%f103, 0fB94D4153, %f102, %p25;
	selp.f32 	%f104, 0f3C0885E4, 0f3D2AAABB, %p25;
	fma.rn.f32 	%f105, %f103, %f99, %f104;
	selp.f32 	%f106, 0fBE2AAAA8, 0fBEFFFFFF, %p25;
	fma.rn.f32 	%f107, %f105, %f99, %f106;
	fma.rn.f32 	%f108, %f107, %f101, %f100;
	and.b32  	%r112, %r110, 2;
	setp.eq.s32 	%p26, %r112, 0;
	mov.f32 	%f109, 0f00000000;
	sub.f32 	%f110, %f109, %f108;
	selp.f32 	%f111, %f108, %f110, %p26;
	cvt.f64.f32 	%fd9, %f111;
	cvt.f64.f32 	%fd10, %f157;
	neg.f64 	%fd11, %fd10;
	mul.f64 	%fd12, %fd11, %fd9;
	cvt.rn.f32.f64 	%f112, %fd12;
	cvt.f64.f32 	%fd13, %f112;
	mul.f64 	%fd14, %fd13, 0d3F40624DE0000000;
	add.f64 	%fd15, %fd14, %fd1;
	cvt.rn.f32.f64 	%f113, %fd15;
	sub.f64 	%fd16, %fd1, %fd14;
	cvt.rn.f32.f64 	%f114, %fd16;
	cvt.f64.f32 	%fd17, %f23;
	fma.rn.f64 	%fd18, %fd17, 0d3F40624DE0000000, %fd2;
	cvt.rn.f32.f64 	%f115, %fd18;
	mul.f32 	%f116, %f2, %f115;
	mul.f32 	%f117, %f3, %f114;
	sub.f32 	%f118, %f116, %f117;
	div.rn.f32 	%f119, %f115, %f118;
	neg.f32 	%f120, %f114;
	mul.f32 	%f121, %f119, %f115;
	sub.f32 	%f122, %f121, %f117;
	div.rn.f32 	%f123, %f120, %f122;
	add.f32 	%f124, %f2, 0f00000000;
	mul.f32 	%f125, %f124, %f119;
	mul.f32 	%f126, %f125, %f159;
	mul.f32 	%f127, %f123, %f113;
	mul.f32 	%f128, %f127, %f158;
	fma.rn.f32 	%f129, %f126, %f126, 0f00000000;
	fma.rn.f32 	%f130, %f128, %f128, %f129;
	sqrt.rn.f32 	%f131, %f130;
	div.rn.f32 	%f132, %f126, %f131;
	div.rn.f32 	%f158, %f128, %f131;
	setp.lt.f32 	%p27, %f131, 0f00000000;
	neg.f32 	%f133, %f132;
	neg.f32 	%f134, %f131;
	selp.f32 	%f159, %f133, %f132, %p27;
	selp.f32 	%f135, %f134, %f131, %p27;
	setp.lt.f32 	%p28, %f135, 0f00800000;
	mul.f32 	%f136, %f135, 0f4B000000;
	selp.f32 	%f137, %f136, %f135, %p28;
	selp.f32 	%f138, 0fC1B80000, 0f00000000, %p28;
	mov.b32 	%r113, %f137;
	add.s32 	%r114, %r113, -1059760811;
	and.b32  	%r115, %r114, -8388608;
	sub.s32 	%r116, %r113, %r115;
	mov.b32 	%f139, %r116;
	cvt.rn.f32.s32 	%f140, %r115;
	fma.rn.f32 	%f141, %f140, 0f34000000, %f138;
	add.f32 	%f142, %f139, 0fBF800000;
	fma.rn.f32 	%f143, %f142, 0fBE055027, 0f3E1039F6;
	fma.rn.f32 	%f144, %f143, %f142, 0fBDF8CDCC;
	fma.rn.f32 	%f145, %f144, %f142, 0f3E0F2955;
	fma.rn.f32 	%f146, %f145, %f142, 0fBE2AD8B9;
	fma.rn.f32 	%f147, %f146, %f142, 0f3E4CED0B;
	fma.rn.f32 	%f148, %f147, %f142, 0fBE7FFF22;
	fma.rn.f32 	%f149, %f148, %f142, 0f3EAAAA78;
	fma.rn.f32 	%f150, %f149, %f142, 0fBF000000;
	mul.f32 	%f151, %f142, %f150;
	fma.rn.f32 	%f152, %f151, %f142, %f142;
	fma.rn.f32 	%f153, %f141, 0f3F317218, %f152;
	setp.gt.u32 	%p29, %r113, 2139095039;
	fma.rn.f32 	%f154, %f137, 0f7F800000, 0f7F800000;
	selp.f32 	%f155, %f154, %f153, %p29;
	setp.eq.f32 	%p30, %f137, 0f00000000;
	selp.f32 	%f156, 0fFF800000, %f155, %p30;
	add.f32 	%f160, %f160, %f156;
	add.s32 	%r117, %r117, 1;
	setp.ne.s32 	%p31, %r117, %r43;
	@%p31 bra 	$L__BB0_2;
	div.rn.f32 	%f164, %f160, %f8;
$L__BB0_28:
	mul.wide.s32 	%rd66, %r1, 4;
	add.s64 	%rd67, %rd1, %rd66;
	st.global.f32 	[%rd67], %f164;
	ret;

}


// ===== COMPILED SASS (sm_100) =====

	.target	sm_100

	.elftype	@"ET_EXEC"


//--------------------- .note.nv.tkinfo           --------------------------
	.section	.note.nv.tkinfo,"",@"SHT_NOTE"
	.sectionflags	@"SHF_NOTE_NV_TKINFO"
	.tkinfo
        /*0018*/ 	.word	0x00000002
        /*0030*/ 	.string	""
        /*0030*/ 	.string	"ptxas"
        /*0030*/ 	.string	"Cuda compilation tools, release 13.0, V13.0.88"
        /*0030*/ 	.string	"Build cuda_13.0.r13.0/compiler.36424714_0"
        /*0030*/ 	.string	"-arch sm_100 -m 64 "



//--------------------- .note.nv.cuinfo           --------------------------
	.section	.note.nv.cuinfo,"",@"SHT_NOTE"
	.sectionflags	@"SHF_NOTE_NV_CUINFO"
        /*0018*/ 	.short	0x0002
        /*001a*/ 	.short	0x0064
        /*001c*/ 	.short	0x0082
	.zero		2


//--------------------- .nv.info                  --------------------------
	.section	.nv.info,"",@"SHT_CUDA_INFO"
	.align	4


	//----- nvinfo : EIATTR_REGCOUNT
	.align		4
        /*0000*/ 	.byte	0x04, 0x2f
        /*0002*/ 	.short	(.L_3 - .L_2)
	.align		4
.L_2:
        /*0004*/ 	.word	index@(_Z9SolveODEsPfS_S_S_ii)
        /*0008*/ 	.word	0x0000002c


	//----- nvinfo : EIATTR_FRAME_SIZE
	.align		4
.L_3:
        /*000c*/ 	.byte	0x04, 0x11
        /*000e*/ 	.short	(.L_5 - .L_4)
	.align		4
.L_4:
        /*0010*/ 	.word	index@($__internal_1_$__cuda_sm3x_div_rn_noftz_f32_slowpath)
        /*0014*/ 	.word	0x00000000


	//----- nvinfo : EIATTR_FRAME_SIZE
	.align		4
.L_5:
        /*0018*/ 	.byte	0x04, 0x11
        /*001a*/ 	.short	(.L_7 - .L_6)
	.align		4
.L_6:
        /*001c*/ 	.word	index@($__internal_0_$__cuda_sm20_sqrt_rn_f32_slowpath)
        /*0020*/ 	.word	0x00000000


	//----- nvinfo : EIATTR_FRAME_SIZE
	.align		4
.L_7:
        /*0024*/ 	.byte	0x04, 0x11
        /*0026*/ 	.short	(.L_9 - .L_8)
	.align		4
.L_8:
        /*0028*/ 	.word	index@(_Z9SolveODEsPfS_S_S_ii)
        /*002c*/ 	.word	0x00000000


	//----- nvinfo : EIATTR_MIN_STACK_SIZE
	.align		4
.L_9:
        /*0030*/ 	.byte	0x04, 0x12
        /*0032*/ 	.short	(.L_11 - .L_10)
	.align		4
.L_10:
        /*0034*/ 	.word	index@(_Z9SolveODEsPfS_S_S_ii)
        /*0038*/ 	.word	0x00000000
.L_11:


//--------------------- .nv.compat                --------------------------
	.section	.nv.compat,"",@"SHT_CUDA_COMPAT_INFO"
	.align	4
        /*0000*/ 	.byte	0x02, 0x09, 0x00, 0x00, 0x02, 0x02, 0x01, 0x00, 0x02, 0x05, 0x05, 0x00, 0x03, 0x07, 0x01, 0x01
        /*0010*/ 	.byte	0x02, 0x03, 0x00, 0x00, 0x02, 0x06, 0x01, 0x00, 0x04, 0x0b, 0x08, 0x00, 0x01, 0x00, 0x00, 0x00
        /*0020*/ 	.byte	0x00, 0x00, 0x00, 0x00


//--------------------- .nv.info._Z9SolveODEsPfS_S_S_ii --------------------------
	.section	.nv.info._Z9SolveODEsPfS_S_S_ii,"",@"SHT_CUDA_INFO"
	.sectionflags	@""
	.align	4


	//----- nvinfo : EIATTR_CUDA_API_VERSION
	.align		4
        /*0000*/ 	.byte	0x04, 0x37
        /*0002*/ 	.short	(.L_13 - .L_12)
.L_12:
        /*0004*/ 	.word	0x00000082


	//----- nvinfo : EIATTR_KPARAM_INFO
	.align		4
.L_13:
        /*0008*/ 	.byte	0x04, 0x17
        /*000a*/ 	.short	(.L_15 - .L_14)
.L_14:
        /*000c*/ 	.word	0x00000000
        /*0010*/ 	.short	0x0005
        /*0012*/ 	.short	0x0024
        /*0014*/ 	.byte	0x00, 0xf0, 0x11, 0x00


	//----- nvinfo : EIATTR_KPARAM_INFO
	.align		4
.L_15:
        /*0018*/ 	.byte	0x04, 0x17
        /*001a*/ 	.short	(.L_17 - .L_16)
.L_16:
        /*001c*/ 	.word	0x00000000
        /*0020*/ 	.short	0x0004
        /*0022*/ 	.short	0x0020
        /*0024*/ 	.byte	0x00, 0xf0, 0x11, 0x00


	//----- nvinfo : EIATTR_KPARAM_INFO
	.align		4
.L_17:
        /*0028*/ 	.byte	0x04, 0x17
        /*002a*/ 	.short	(.L_19 - .L_18)
.L_18:
        /*002c*/ 	.word	0x00000000
        /*0030*/ 	.short	0x0003
        /*0032*/ 	.short	0x0018
        /*0034*/ 	.byte	0x00, 0xf5, 0x21, 0x00


	//----- nvinfo : EIATTR_KPARAM_INFO
	.align		4
.L_19:
        /*0038*/ 	.byte	0x04, 0x17
        /*003a*/ 	.short	(.L_21 - .L_20)
.L_20:
        /*003c*/ 	.word	0x00000000
        /*0040*/ 	.short	0x0002
        /*0042*/ 	.short	0x0010
        /*0044*/ 	.byte	0x00, 0xf5, 0x21, 0x00


	//----- nvinfo : EIATTR_KPARAM_INFO
	.align		4
.L_21:
        /*0048*/ 	.byte	0x04, 0x17
        /*004a*/ 	.short	(.L_23 - .L_22)
.L_22:
        /*004c*/ 	.word	0x00000000
        /*0050*/ 	.short	0x0001
        /*0052*/ 	.short	0x0008
        /*0054*/ 	.byte	0x00, 0xf5, 0x21, 0x00


	//----- nvinfo : EIATTR_KPARAM_INFO
	.align		4
.L_23:
        /*0058*/ 	.byte	0x04, 0x17
        /*005a*/ 	.short	(.L_25 - .L_24)
.L_24:
        /*005c*/ 	.word	0x00000000
        /*0060*/ 	.short	0x0000
        /*0062*/ 	.short	0x0000
        /*0064*/ 	.byte	0x00, 0xf5, 0x21, 0x00


	//----- nvinfo : EIATTR_SPARSE_MMA_MASK
	.align		4
.L_25:
        /*0068*/ 	.byte	0x03, 0x50
        /*006a*/ 	.short	0x0000


	//----- nvinfo : EIATTR_MAXREG_COUNT
	.align		4
        /*006c*/ 	.byte	0x03, 0x1b
        /*006e*/ 	.short	0x00ff


	//----- nvinfo : EIATTR_MERCURY_ISA_VERSION
	.align		4
        /*0070*/ 	.byte	0x03, 0x5f
        /*0072*/ 	.short	0x0101


	//----- nvinfo : EIATTR_VRC_CTA_INIT_COUNT
	.align		4
        /*0074*/ 	.byte	0x02, 0x4a
	.zero		1
	.zero		1


	//----- nvinfo : EIATTR_EXIT_INSTR_OFFSETS
	.align		4
        /*0078*/ 	.byte	0x04, 0x1c
        /*007a*/ 	.short	(.L_27 - .L_26)


	//   ....[0]....
.L_26:
        /*007c*/ 	.word	0x00002220


	//----- nvinfo : EIATTR_CRS_STACK_SIZE
	.align		4
.L_27:
        /*0080*/ 	.byte	0x04, 0x1e
        /*0082*/ 	.short	(.L_29 - .L_28)
.L_28:
        /*0084*/ 	.word	0x00000000


	//----- nvinfo : EIATTR_CBANK_PARAM_SIZE
	.align		4
.L_29:
        /*0088*/ 	.byte	0x03, 0x19
        /*008a*/ 	.short	0x0028


	//----- nvinfo : EIATTR_PARAM_CBANK
	.align		4
        /*008c*/ 	.byte	0x04, 0x0a
        /*008e*/ 	.short	(.L_31 - .L_30)
	.align		4
.L_30:
        /*0090*/ 	.word	index@(.nv.constant0._Z9SolveODEsPfS_S_S_ii)
        /*0094*/ 	.short	0x0380
        /*0096*/ 	.short	0x0028


	//----- nvinfo : EIATTR_SW_WAR
	.align		4
.L_31:
        /*0098*/ 	.byte	0x04, 0x36
        /*009a*/ 	.short	(.L_33 - .L_32)
.L_32:
        /*009c*/ 	.word	0x00000008
.L_33:


//--------------------- .nv.callgraph             --------------------------
	.section	.nv.callgraph,"",@"SHT_CUDA_CALLGRAPH"
	.align	4
	.sectionentsize	8
	.align		4
        /*0000*/ 	.word	0x00000000
	.align		4
        /*0004*/ 	.word	0xffffffff
	.align		4
        /*0008*/ 	.word	0x00000000
	.align		4
        /*000c*/ 	.word	0xfffffffe
	.align		4
        /*0010*/ 	.word	0x00000000
	.align		4
        /*0014*/ 	.word	0xfffffffd
	.align		4
        /*0018*/ 	.word	0x00000000
	.align		4
        /*001c*/ 	.word	0xfffffffc


//--------------------- .nv.constant3             --------------------------
	.section	.nv.constant3,"a",@progbits
	.align	4
.nv.constant3:
	.type		d_H,@object
	.size		d_H,(.L_0 - d_H)
d_H:
	.zero		16
.L_0:


//--------------------- .nv.constant4             --------------------------
	.section	.nv.constant4,"a",@progbits
	.align	8
	.align		8
.nv.constant4:
        /*0000*/ 	.dword	__cudart_i2opi_f


//--------------------- .text._Z9SolveODEsPfS_S_S_ii --------------------------
	.section	.text._Z9SolveODEsPfS_S_S_ii,"ax",@progbits
	.align	128
        .global         _Z9SolveODEsPfS_S_S_ii
        .type           _Z9SolveODEsPfS_S_S_ii,@function
        .size           _Z9SolveODEsPfS_S_S_ii,(.L_x_42 - _Z9SolveODEsPfS_S_S_ii)
        .other          _Z9SolveODEsPfS_S_S_ii,@"STO_CUDA_ENTRY STV_DEFAULT"
_Z9SolveODEsPfS_S_S_ii:
.text._Z9SolveODEsPfS_S_S_ii:
[----:B------:R-:W-:Y:S01]  /*0000*/  LDC R1, c[0x0][0x37c] ;  /* 0x0000df00ff017b82 */ /* 0x000fe20000000800 */
[----:B------:R-:W0:Y:S07]  /*0010*/  S2R R3, SR_TID.X ;  /* 0x0000000000037919 */ /* 0x000e2e0000002100 */
[----:B------:R-:W0:Y:S01]  /*0020*/  S2UR UR4, SR_CTAID.X ;  /* 0x00000000000479c3 */ /* 0x000e220000002500 */
[----:B------:R-:W1:Y:S01]  /*0030*/  LDCU.64 UR6, c[0x0][0x358] ;  /* 0x00006b00ff0677ac */ /* 0x000e620008000a00 */
[----:B------:R-:W-:Y:S06]  /*0040*/  BSSY.RECONVERGENT B0, `(.L_x_0) ;  /* 0x000021a000007945 */ /* 0x000fec0003800200 */
[----:B------:R-:W0:Y:S08]  /*0050*/  LDC R2, c[0x0][0x360] ;  /* 0x0000d800ff027b82 */ /* 0x000e300000000800 */
[----:B------:R-:W2:Y:S01]  /*0060*/  LDC.64 R4, c[0x0][0x3a0] ;  /* 0x0000e800ff047b82 */ /* 0x000ea20000000a00 */
[----:B0-----:R-:W-:-:S02]  /*0070*/  IMAD R2, R2, UR4, R3 ;  /* 0x0000000402027c24 */ /* 0x001fc4000f8e0203 */
[----:B------:R-:W-:Y:S01]  /*0080*/  IMAD.MOV.U32 R3, RZ, RZ, RZ ;  /* 0x000000ffff037224 */ /* 0x000fe200078e00ff */
[----:B--2---:R-:W-:-:S04]  /*0090*/  ISETP.GE.AND P0, PT, R4, 0x2, PT ;  /* 0x000000020400780c */ /* 0x004fc80003f06270 */
[----:B------:R-:W-:-:S13]  /*00a0*/  ISETP.GE.OR P0, PT, R2, R5, !P0 ;  /* 0x000000050200720c */ /* 0x000fda0004706670 */
[----:B-1----:R-:W-:Y:S05]  /*00b0*/  @P0 BRA `(.L_x_1) ;  /* 0x0000002000480947 */ /* 0x002fea0003800000 */
[----:B------:R-:W0:Y:S01]  /*00c0*/  LDC.64 R16, c[0x0][0x390] ;  /* 0x0000e400ff107b82 */ /* 0x000e220000000a00 */
[----:B------:R-:W1:Y:S07]  /*00d0*/  LDCU UR4, c[0x3][0x4] ;  /* 0x00c00080ff0477ac */ /* 0x000e6e0008000800 */
[----:B------:R-:W2:Y:S08]  /*00e0*/  LDC.64 R8, c[0x3][0x8] ;  /* 0x00c00200ff087b82 */ /* 0x000eb00000000a00 */
[----:B------:R-:W3:Y:S01]  /*00f0*/  LDC.64 R22, c[0x0][0x388] ;  /* 0x0000e200ff167b82 */ /* 0x000ee20000000a00 */
[----:B0-----:R-:W-:-:S07]  /*0100*/  IMAD.WIDE R16, R2, 0x4, R16 ;  /* 0x0000000402107825 */ /* 0x001fce00078e0210 */
[----:B------:R-:W0:Y:S01]  /*0110*/  LDC.64 R24, c[0x0][0x398] ;  /* 0x0000e600ff187b82 */ /* 0x000e220000000a00 */
[----:B------:R4:W5:Y:S01]  /*0120*/  LDG.E R3, desc[UR6][R16.64] ;  /* 0x0000000610037981 */ /* 0x000962000c1e1900 */
[----:B-1----:R-:W1:Y:S01]  /*0130*/  F2F.F64.F32 R18, UR4 ;  /* 0x0000000400127d10 */ /* 0x002e620008201800 */
[----:B------:R-:W-:Y:S02]  /*0140*/  HFMA2 R7, -RZ, RZ, 0, 0 ;  /* 0x00000000ff077431 */ /* 0x000fe400000001ff */
[----:B--2---:R-:W-:Y:S01]  /*0150*/  FADD R4, R8, 0.00050000002374872565269 ;  /* 0x3a03126f08047421 */ /* 0x004fe20000000000 */
[----:B------:R-:W-:Y:S02]  /*0160*/  IMAD.MOV.U32 R5, RZ, RZ, 0x1 ;  /* 0x00000001ff057424 */ /* 0x000fe400078e00ff */
[----:B------:R-:W-:Y:S02]  /*0170*/  IMAD.MOV.U32 R6, RZ, RZ, 0x3f800000 ;  /* 0x3f800000ff067424 */ /* 0x000fe400078e00ff */
[----:B------:R-:W-:Y:S01]  /*0180*/  IMAD.MOV.U32 R0, RZ, RZ, RZ ;  /* 0x000000ffff007224 */ /* 0x000fe200078e00ff */
[----:B------:R4:W2:Y:S01]  /*0190*/  F2F.F64.F32 R20, R9 ;  /* 0x0000000900147310 */ /* 0x0008a20000201800 */
[----:B---3--:R-:W-:-:S04]  /*01a0*/  IMAD.WIDE R22, R2, 0x4, R22 ;  /* 0x0000000402167825 */ /* 0x008fc800078e0216 */
[----:B012-4-:R-:W-:-:S07]  /*01b0*/  IMAD.WIDE R24, R2, 0x4, R24 ;  /* 0x0000000402187825 */ /* 0x017fce00078e0218 */
.L_x_26:
[----:B------:R-:W-:-:S05]  /*01c0*/  I2FP.F32.U32 R8, R5 ;  /* 0x0000000500087245 */ /* 0x000fca0000201000 */
[----:B------:R-:W-:-:S04]  /*01d0*/  FMUL R8, R8, 0.0010000000474974513054 ;  /* 0x3a83126f08087820 */ /* 0x000fc80000400000 */
[----:B------:R-:W-:Y:S01]  /*01e0*/  FMUL R33, R8, 6.2831854820251464844 ;  /* 0x40c90fdb08217820 */ /* 0x000fe20000400000 */
[----:B------:R-:W-:-:S03]  /*01f0*/  IMAD.MOV.U32 R8, RZ, RZ, R5 ;  /* 0x000000ffff087224 */ /* 0x000fc600078e0005 */
[C---:B------:R-:W-:Y:S01]  /*0200*/  FMUL R15, R33.reuse, 0.63661974668502807617 ;  /* 0x3f22f983210f7820 */ /* 0x040fe20000400000 */
[----:B------:R-:W-:-:S03]  /*0210*/  FSETP.GE.AND P0, PT, |R33|, 105615, PT ;  /* 0x47ce47802100780b */ /* 0x000fc60003f06200 */
[----:B------:R-:W0:Y:S02]  /*0220*/  F2I.NTZ R30, R15 ;  /* 0x0000000f001e7305 */ /* 0x000e240000203100 */
[----:B0-----:R-:W-:-:S05]  /*0230*/  I2FP.F32.S32 R26, R30 ;  /* 0x0000001e001a7245 */ /* 0x001fca0000201400 */
[----:B------:R-:W-:-:S04]  /*0240*/  FFMA R27, R26, -1.5707962512969970703, R33 ;  /* 0xbfc90fda1a1b7823 */ /* 0x000fc80000000021 */
[----:B------:R-:W-:-:S04]  /*0250*/  FFMA R27, R26, -7.5497894158615963534e-08, R27 ;  /* 0xb3a221681a1b7823 */ /* 0x000fc8000000001b */
[----:B------:R-:W-:Y:S01]  /*0260*/  FFMA R31, R26, -5.3903029534742383927e-15, R27 ;  /* 0xa7c234c51a1f7823 */ /* 0x000fe2000000001b */
[----:B------:R-:W-:Y:S06]  /*0270*/  @!P0 BRA `(.L_x_2) ;  /* 0x00000004005c8947 */ /* 0x000fec0003800000 */
[----:B------:R-:W-:-:S13]  /*0280*/  FSETP.NEU.AND P0, PT, |R33|, +INF , PT ;  /* 0x7f8000002100780b */ /* 0x000fda0003f0d200 */
[----:B------:R-:W-:Y:S01]  /*0290*/  @!P0 FMUL R31, RZ, R33 ;  /* 0x00000021ff1f8220 */ /* 0x000fe20000400000 */
[----:B------:R-:W-:Y:S01]  /*02a0*/  @!P0 IMAD.MOV.U32 R30, RZ, RZ, RZ ;  /* 0x000000ffff1e8224 */ /* 0x000fe200078e00ff */
[----:B------:R-:W-:Y:S06]  /*02b0*/  @!P0 BRA `(.L_x_2) ;  /* 0x00000004004c8947 */ /* 0x000fec0003800000 */
[----:B------:R-:W0:Y:S01]  /*02c0*/  LDCU.64 UR4, c[0x4][URZ] ;  /* 0x01000000ff0477ac */ /* 0x000e220008000a00 */
[----:B------:R-:W-:Y:S01]  /*02d0*/  SHF.L.U32 R26, R33, 0x8, RZ ;  /* 0x00000008211a7819 */ /* 0x000fe200000006ff */
[----:B------:R-:W-:Y:S01]  /*02e0*/  IMAD.MOV.U32 R15, RZ, RZ, RZ ;  /* 0x000000ffff0f7224 */ /* 0x000fe200078e00ff */
[----:B------:R-:W-:Y:S02]  /*02f0*/  CS2R R30, SRZ ;  /* 0x00000000001e7805 */ /* 0x000fe4000001ff00 */
[----:B------:R-:W-:Y:S02]  /*0300*/  MOV R32, RZ ;  /* 0x000000ff00207202 */ /* 0x000fe40000000f00 */
[----:B------:R-:W-:Y:S01]  /*0310*/  LOP3.LUT R35, R26, 0x80000000, RZ, 0xfc, !PT ;  /* 0x800000001a237812 */ /* 0x000fe200078efcff */
[----:B0-----:R-:W-:Y:S02]  /*0320*/  IMAD.U32 R28, RZ, RZ, UR4 ;  /* 0x00000004ff1c7e24 */ /* 0x001fe4000f8e00ff */
[----:B------:R-:W-:-:S07]  /*0330*/  IMAD.U32 R29, RZ, RZ, UR5 ;  /* 0x00000005ff1d7e24 */ /* 0x000fce000f8e00ff */
.L_x_3:
[----:B------:R-:W2:Y:S01]  /*0340*/  LDG.E.CONSTANT R26, desc[UR6][R28.64] ;  /* 0x000000061c1a7981 */ /* 0x000ea2000c1e9900 */
[----:B------:R-:W-:Y:S01]  /*0350*/  ISETP.EQ.AND P6, PT, R32, RZ, PT ;  /* 0x000000ff2000720c */ /* 0x000fe20003fc2270 */
[----:B------:R-:W-:Y:S01]  /*0360*/  VIADD R30, R30, 0x1 ;  /* 0x000000011e1e7836 */ /* 0x000fe20000000000 */
[C---:B------:R-:W-:Y:S02]  /*0370*/  ISETP.EQ.AND P5, PT, R32.reuse, 0x4, PT ;  /* 0x000000042000780c */ /* 0x040fe40003fa2270 */
[C---:B------:R-:W-:Y:S02]  /*0380*/  ISETP.EQ.AND P4, PT, R32.reuse, 0x8, PT ;  /* 0x000000082000780c */ /* 0x040fe40003f82270 */
[C---:B------:R-:W-:Y:S02]  /*0390*/  ISETP.EQ.AND P3, PT, R32.reuse, 0xc, PT ;  /* 0x0000000c2000780c */ /* 0x040fe40003f62270 */
[C---:B------:R-:W-:Y:S02]  /*03a0*/  ISETP.EQ.AND P2, PT, R32.reuse, 0x10, PT ;  /* 0x000000102000780c */ /* 0x040fe40003f42270 */
[C---:B------:R-:W-:Y:S01]  /*03b0*/  ISETP.EQ.AND P1, PT, R32.reuse, 0x14, PT ;  /* 0x000000142000780c */ /* 0x040fe20003f22270 */
[----:B------:R-:W-:-:S02]  /*03c0*/  VIADD R32, R32, 0x4 ;  /* 0x0000000420207836 */ /* 0x000fc40000000000 */
[----:B--2---:R-:W-:-:S03]  /*03d0*/  IMAD.WIDE.U32 R26, R26, R35, RZ ;  /* 0x000000231a1a7225 */ /* 0x004fc600078e00ff */
[----:B------:R-:W-:-:S04]  /*03e0*/  IADD3 R26, P0, PT, R26, R15, RZ ;  /* 0x0000000f1a1a7210 */ /* 0x000fc80007f1e0ff */
[-C--:B------:R-:W-:Y:S01]  /*03f0*/  @P5 MOV R10, R26.reuse ;  /* 0x0000001a000a5202 */ /* 0x080fe20000000f00 */
[--C-:B------:R-:W-:Y:S01]  /*0400*/  @P6 IMAD.MOV.U32 R9, RZ, RZ, R26.reuse ;  /* 0x000000ffff096224 */ /* 0x100fe200078e001a */
[----:B------:R-:W-:Y:S01]  /*0410*/  ISETP.NE.AND P6, PT, R30, 0x6, PT ;  /* 0x000000061e00780c */ /* 0x000fe20003fc5270 */
[----:B------:R-:W-:Y:S01]  /*0420*/  IMAD.X R15, R27, 0x1, R31, P0 ;  /* 0x000000011b0f7824 */ /* 0x000fe200000e061f */
[----:B------:R-:W-:Y:S01]  /*0430*/  IADD3 R28, P0, PT, R28, 0x4, RZ ;  /* 0x000000041c1c7810 */ /* 0x000fe20007f1e0ff */
[--C-:B------:R-:W-:Y:S01]  /*0440*/  @P4 IMAD.MOV.U32 R11, RZ, RZ, R26.reuse ;  /* 0x000000ffff0b4224 */ /* 0x100fe200078e001a */
[----:B------:R-:W-:Y:S01]  /*0450*/  @P1 MOV R14, R26 ;  /* 0x0000001a000e1202 */ /* 0x000fe20000000f00 */
[--C-:B------:R-:W-:Y:S02]  /*0460*/  @P3 IMAD.MOV.U32 R12, RZ, RZ, R26.reuse ;  /* 0x000000ffff0c3224 */ /* 0x100fe400078e001a */
[----:B------:R-:W-:Y:S02]  /*0470*/  @P2 IMAD.MOV.U32 R13, RZ, RZ, R26 ;  /* 0x000000ffff0d2224 */ /* 0x000fe400078e001a */
[----:B------:R-:W-:-:S04]  /*0480*/  IMAD.X R29, RZ, RZ, R29, P0 ;  /* 0x000000ffff1d7224 */ /* 0x000fc800000e061d */
[----:B------:R-:W-:Y:S05]  /*0490*/  @P6 BRA `(.L_x_3) ;  /* 0xfffffffc00a86947 */ /* 0x000fea000383ffff */
[----:B------:R-:W-:-:S04]  /*04a0*/  SHF.R.U32.HI R26, RZ, 0x17, R33 ;  /* 0x00000017ff1a7819 */ /* 0x000fc80000011621 */
[C---:B------:R-:W-:Y:S01]  /*04b0*/  LOP3.LUT P6, R31, R26.reuse, 0x1f, RZ, 0xc0, !PT ;  /* 0x0000001f1a1f7812 */ /* 0x040fe200078cc0ff */
[----:B------:R-:W-:-:S05]  /*04c0*/  VIADD R27, R26, 0xffffff80 ;  /* 0xffffff801a1b7836 */ /* 0x000fca0000000000 */
[----:B------:R-:W-:-:S04]  /*04d0*/  SHF.R.U32.HI R27, RZ, 0x5, R27 ;  /* 0x00000005ff1b7819 */ /* 0x000fc8000001161b */
[----:B------:R-:W-:-:S04]  /*04e0*/  LEA R29, -R27, RZ, 0x2 ;  /* 0x000000ff1b1d7211 */ /* 0x000fc800078e11ff */
[C---:B------:R-:W-:Y:S02]  /*04f0*/  ISETP.EQ.AND P3, PT, R29.reuse, -0x18, PT ;  /* 0xffffffe81d00780c */ /* 0x040fe40003f62270 */
[C---:B------:R-:W-:Y:S02]  /*0500*/  ISETP.EQ.AND P4, PT, R29.reuse, -0x14, PT ;  /* 0xffffffec1d00780c */ /* 0x040fe40003f82270 */
[C---:B------:R-:W-:Y:S02]  /*0510*/  ISETP.EQ.AND P2, PT, R29.reuse, -0x10, PT ;  /* 0xfffffff01d00780c */ /* 0x040fe40003f42270 */
[C---:B------:R-:W-:Y:S02]  /*0520*/  ISETP.EQ.AND P1, PT, R29.reuse, -0xc, PT ;  /* 0xfffffff41d00780c */ /* 0x040fe40003f22270 */
[C---:B------:R-:W-:Y:S02]  /*0530*/  ISETP.EQ.AND P0, PT, R29.reuse, -0x8, PT ;  /* 0xfffffff81d00780c */ /* 0x040fe40003f02270 */
[----:B------:R-:W-:-:S03]  /*0540*/  ISETP.EQ.AND P5, PT, R29, RZ, PT ;  /* 0x000000ff1d00720c */ /* 0x000fc60003fa2270 */
[--C-:B------:R-:W-:Y:S01]  /*0550*/  @P3 IMAD.MOV.U32 R27, RZ, RZ, R9.reuse ;  /* 0x000000ffff1b3224 */ /* 0x100fe200078e0009 */
[C---:B------:R-:W-:Y:S01]  /*0560*/  ISETP.EQ.AND P3, PT, R29.reuse, -0x4, PT ;  /* 0xfffffffc1d00780c */ /* 0x040fe20003f62270 */
[----:B------:R-:W-:Y:S02]  /*0570*/  @P4 IMAD.MOV.U32 R28, RZ, RZ, R9 ;  /* 0x000000ffff1c4224 */ /* 0x000fe400078e0009 */
[----:B------:R-:W-:Y:S01]  /*0580*/  @P4 IMAD.MOV.U32 R27, RZ, RZ, R10 ;  /* 0x000000ffff1b4224 */ /* 0x000fe200078e000a */
[----:B------:R-:W-:Y:S01]  /*0590*/  ISETP.EQ.AND P4, PT, R29, 0x4, PT ;  /* 0x000000041d00780c */ /* 0x000fe20003f82270 */
[----:B------:R-:W-:Y:S01]  /*05a0*/  @P2 IMAD.MOV.U32 R27, RZ, RZ, R11 ;  /* 0x000000ffff1b2224 */ /* 0x000fe200078e000b */
[----:B------:R-:W-:Y:S01]  /*05b0*/  @P2 MOV R28, R10 ;  /* 0x0000000a001c2202 */ /* 0x000fe20000000f00 */
[----:B------:R-:W-:Y:S02]  /*05c0*/  @P1 IMAD.MOV.U32 R27, RZ, RZ, R12 ;  /* 0x000000ffff1b1224 */ /* 0x000fe400078e000c */
[----:B------:R-:W-:-:S02]  /*05d0*/  @P0 IMAD.MOV.U32 R27, RZ, RZ, R13 ;  /* 0x000000ffff1b0224 */ /* 0x000fc400078e000d */
[----:B------:R-:W-:Y:S01]  /*05e0*/  @P1 IMAD.MOV.U32 R28, RZ, RZ, R11 ;  /* 0x000000ffff1c1224 */ /* 0x000fe200078e000b */
[----:B------:R-:W-:Y:S01]  /*05f0*/  @P0 MOV R28, R12 ;  /* 0x0000000c001c0202 */ /* 0x000fe20000000f00 */
[----:B------:R-:W-:Y:S02]  /*0600*/  @P3 IMAD.MOV.U32 R27, RZ, RZ, R14 ;  /* 0x000000ffff1b3224 */ /* 0x000fe400078e000e */
[----:B------:R-:W-:Y:S02]  /*0610*/  @P5 IMAD.MOV.U32 R27, RZ, RZ, R15 ;  /* 0x000000ffff1b5224 */ /* 0x000fe400078e000f */
[----:B------:R-:W-:Y:S01]  /*0620*/  @P3 IMAD.MOV.U32 R28, RZ, RZ, R13 ;  /* 0x000000ffff1c3224 */ /* 0x000fe200078e000d */
[----:B------:R-:W-:Y:S01]  /*0630*/  @P5 MOV R28, R14 ;  /* 0x0000000e001c5202 */ /* 0x000fe20000000f00 */
[----:B------:R-:W-:Y:S02]  /*0640*/  @P4 IMAD.MOV.U32 R28, RZ, RZ, R15 ;  /* 0x000000ffff1c4224 */ /* 0x000fe400078e000f */
[----:B------:R-:W-:Y:S01]  /*0650*/  IMAD.MOV.U32 R30, RZ, RZ, R27 ;  /* 0x000000ffff1e7224 */ /* 0x000fe200078e001b */
[----:B------:R-:W-:Y:S06]  /*0660*/  @!P6 BRA `(.L_x_4) ;  /* 0x000000000028e947 */ /* 0x000fec0003800000 */
[----:B------:R-:W-:Y:S01]  /*0670*/  @P2 MOV R27, R9 ;  /* 0x00000009001b2202 */ /* 0x000fe20000000f00 */
[----:B------:R-:W-:Y:S01]  /*0680*/  @P1 IMAD.MOV.U32 R27, RZ, RZ, R10 ;  /* 0x000000ffff1b1224 */ /* 0x000fe200078e000a */
[----:B------:R-:W-:Y:S01]  /*0690*/  SHF.L.W.U32.HI R30, R28, R31, R30 ;  /* 0x0000001f1c1e7219 */ /* 0x000fe20000010e1e */
[----:B------:R-:W-:Y:S01]  /*06a0*/  @P0 IMAD.MOV.U32 R27, RZ, RZ, R11 ;  /* 0x000000ffff1b0224 */ /* 0x000fe200078e000b */
[----:B------:R-:W-:Y:S01]  /*06b0*/  ISETP.EQ.AND P0, PT, R29, 0x8, PT ;  /* 0x000000081d00780c */ /* 0x000fe20003f02270 */
[----:B------:R-:W-:Y:S01]  /*06c0*/  @P3 IMAD.MOV.U32 R27, RZ, RZ, R12 ;  /* 0x000000ffff1b3224 */ /* 0x000fe200078e000c */
[----:B------:R-:W-:Y:S01]  /*06d0*/  @P5 MOV R27, R13 ;  /* 0x0000000d001b5202 */ /* 0x000fe20000000f00 */
[----:B------:R-:W-:-:S10]  /*06e0*/  @P4 IMAD.MOV.U32 R27, RZ, RZ, R14 ;  /* 0x000000ffff1b4224 */ /* 0x000fd400078e000e */
[----:B------:R-:W-:-:S05]  /*06f0*/  @P0 IMAD.MOV.U32 R27, RZ, RZ, R15 ;  /* 0x000000ffff1b0224 */ /* 0x000fca00078e000f */
[----:B------:R-:W-:-:S07]  /*0700*/  SHF.L.W.U32.HI R28, R27, R31, R28 ;  /* 0x0000001f1b1c7219 */ /* 0x000fce0000010e1c */
.L_x_4:
[C---:B------:R-:W-:Y:S01]  /*0710*/  SHF.L.W.U32.HI R15, R28.reuse, 0x2, R30 ;  /* 0x000000021c0f7819 */ /* 0x040fe20000010e1e */
[----:B------:R-:W-:Y:S01]  /*0720*/  IMAD.SHL.U32 R26, R28, 0x4, RZ ;  /* 0x000000041c1a7824 */ /* 0x000fe200078e00ff */
[----:B------:R-:W-:Y:S01]  /*0730*/  UMOV UR4, 0x54442d19 ;  /* 0x54442d1900047882 */ /* 0x000fe20000000000 */
[----:B------:R-:W-:Y:S01]  /*0740*/  UMOV UR5, 0x3bf921fb ;  /* 0x3bf921fb00057882 */ /* 0x000fe20000000000 */
[----:B------:R-:W-:Y:S02]  /*0750*/  SHF.R.S32.HI R27, RZ, 0x1f, R15 ;  /* 0x0000001fff1b7819 */ /* 0x000fe4000001140f */
[----:B------:R-:W-:Y:S02]  /*0760*/  ISETP.GE.AND P0, PT, R15, RZ, PT ;  /* 0x000000ff0f00720c */ /* 0x000fe40003f06270 */
[C---:B------:R-:W-:Y:S02]  /*0770*/  LOP3.LUT R26, R27.reuse, R26, RZ, 0x3c, !PT ;  /* 0x0000001a1b1a7212 */ /* 0x040fe400078e3cff */
[----:B------:R-:W-:-:S02]  /*0780*/  LOP3.LUT R27, R27, R15, RZ, 0x3c, !PT ;  /* 0x0000000f1b1b7212 */ /* 0x000fc400078e3cff */
[----:B------:R-:W-:-:S04]  /*0790*/  SHF.R.U32.HI R30, RZ, 0x1e, R30 ;  /* 0x0000001eff1e7819 */ /* 0x000fc8000001161e */
[----:B------:R-:W0:Y:S01]  /*07a0*/  I2F.F64.S64 R26, R26 ;  /* 0x0000001a001a7312 */ /* 0x000e220000301c00 */
[----:B------:R-:W-:Y:S01]  /*07b0*/  LEA.HI R30, R15, R30, RZ, 0x1 ;  /* 0x0000001e0f1e7211 */ /* 0x000fe200078f08ff */
[----:B0-----:R-:W-:-:S10]  /*07c0*/  DMUL R28, R26, UR4 ;  /* 0x000000041a1c7c28 */ /* 0x001fd40008000000 */
[----:B------:R-:W0:Y:S02]  /*07d0*/  F2F.F32.F64 R28, R28 ;  /* 0x0000001c001c7310 */ /* 0x000e240000301000 */
[----:B0-----:R-:W-:-:S07]  /*07e0*/  FSEL R31, -R28, R28, !P0 ;  /* 0x0000001c1c1f7208 */ /* 0x001fce0004000100 */
.L_x_2:
[----:B------:R-:W0:Y:S02]  /*07f0*/  LDC.64 R26, c[0x0][0x380] ;  /* 0x0000e000ff1a7b82 */ /* 0x000e240000000a00 */
[----:B0-----:R-:W-:-:S05]  /*0800*/  IMAD.WIDE R26, R2, 0x4, R26 ;  /* 0x00000004021a7825 */ /* 0x001fca00078e021a */
[----:B------:R-:W2:Y:S01]  /*0810*/  LDG.E R35, desc[UR6][R26.64] ;  /* 0x000000061a237981 */ /* 0x000ea2000c1e1900 */
[----:B------:R-:W-:Y:S01]  /*0820*/  MOV R15, 0x37cbac00 ;  /* 0x37cbac00000f7802 */ /* 0x000fe20000000f00 */
[----:B------:R-:W-:Y:S01]  /*0830*/  FMUL R29, R31, R31 ;  /* 0x0000001f1f1d7220 */ /* 0x000fe20000400000 */
[----:B------:R-:W-:Y:S01]  /*0840*/  LOP3.LUT R28, R30, 0x1, RZ, 0xc0, !PT ;  /* 0x000000011e1c7812 */ /* 0x000fe200078ec0ff */
[----:B------:R-:W-:Y:S01]  /*0850*/  IMAD.MOV.U32 R32, RZ, RZ, 0x3c0885e4 ;  /* 0x3c0885e4ff207424 */ /* 0x000fe200078e00ff */
[----:B------:R-:W-:Y:S01]  /*0860*/  BSSY.RECONVERGENT B1, `(.L_x_5) ;  /* 0x0000073000017945 */ /* 0x000fe20003800200 */
[----:B------:R-:W-:Y:S01]  /*0870*/  FFMA R33, R29, R15, -0.0013887860113754868507 ;  /* 0xbab607ed1d217423 */ /* 0x000fe2000000000f */
[----:B------:R-:W-:Y:S01]  /*0880*/  ISETP.NE.U32.AND P0, PT, R28, 0x1, PT ;  /* 0x000000011c00780c */ /* 0x000fe20003f05070 */
[----:B------:R-:W-:-:S03]  /*0890*/  VIADD R30, R30, 0x1 ;  /* 0x000000011e1e7836 */ /* 0x000fc60000000000 */
[----:B------:R-:W-:Y:S01]  /*08a0*/  FSEL R28, R33, -0.00019574658654164522886, P0 ;  /* 0xb94d4153211c7808 */ /* 0x000fe20000000000 */
[----:B------:R-:W-:Y:S01]  /*08b0*/  IMAD.MOV.U32 R33, RZ, RZ, 0x3e2aaaa8 ;  /* 0x3e2aaaa8ff217424 */ /* 0x000fe200078e00ff */
[----:B------:R-:W-:Y:S02]  /*08c0*/  FSEL R34, R32, 0.041666727513074874878, !P0 ;  /* 0x3d2aaabb20227808 */ /* 0x000fe40004000000 */
[----:B------:R-:W-:Y:S02]  /*08d0*/  LOP3.LUT P1, RZ, R30, 0x2, RZ, 0xc0, !PT ;  /* 0x000000021eff7812 */ /* 0x000fe4000782c0ff */
[----:B------:R-:W-:Y:S01]  /*08e0*/  FSEL R30, -R33, -0.4999999701976776123, !P0 ;  /* 0xbeffffff211e7808 */ /* 0x000fe20004000100 */
[----:B------:R-:W-:Y:S01]  /*08f0*/  FFMA R34, R29, R28, R34 ;  /* 0x0000001c1d227223 */ /* 0x000fe20000000022 */
[----:B------:R-:W-:-:S03]  /*0900*/  FSEL R28, R31, 1, !P0 ;  /* 0x3f8000001f1c7808 */ /* 0x000fc60004000000 */
[C---:B------:R-:W-:Y:S02]  /*0910*/  FFMA R34, R29.reuse, R34, R30 ;  /* 0x000000221d227223 */ /* 0x040fe4000000001e */
[----:B------:R-:W-:-:S04]  /*0920*/  FFMA R29, R29, R28, RZ ;  /* 0x0000001c1d1d7223 */ /* 0x000fc800000000ff */
[----:B------:R-:W-:-:S04]  /*0930*/  FFMA R34, R29, R34, R28 ;  /* 0x000000221d227223 */ /* 0x000fc8000000001c */
[----:B------:R-:W-:Y:S01]  /*0940*/  @P1 FADD R34, RZ, -R34 ;  /* 0x80000022ff221221 */ /* 0x000fe20000000000 */
[C---:B--2---:R-:W-:Y:S01]  /*0950*/  FMUL R36, R35.reuse, 0.63661974668502807617 ;  /* 0x3f22f98323247820 */ /* 0x044fe20000400000 */
[----:B------:R-:W-:-:S05]  /*0960*/  FSETP.GE.AND P0, PT, |R35|, 105615, PT ;  /* 0x47ce47802300780b */ /* 0x000fca0003f06200 */
        /* <DEDUP_REMOVED lines=8> */
[----:B------:R-:W-:Y:S01]  /*09f0*/  @!P0 MOV R36, RZ ;  /* 0x000000ff00248202 */ /* 0x000fe20000000f00 */
[----:B------:R-:W-:Y:S06]  /*0a00*/  @!P0 BRA `(.L_x_6) ;  /* 0x0000000400608947 */ /* 0x000fec0003800000 */
[----:B------:R-:W-:Y:S01]  /*0a10*/  IMAD.SHL.U32 R28, R35, 0x100, RZ ;  /* 0x00000100231c7824 */ /* 0x000fe200078e00ff */
[----:B------:R-:W-:Y:S01]  /*0a20*/  UMOV UR4, URZ ;  /* 0x000000ff00047c82 */ /* 0x000fe20008000000 */
[----:B------:R-:W-:Y:S02]  /*0a30*/  IMAD.MOV.U32 R37, RZ, RZ, RZ ;  /* 0x000000ffff257224 */ /* 0x000fe400078e00ff */
[----:B------:R-:W-:Y:S01]  /*0a40*/  IMAD.MOV.U32 R39, RZ, RZ, RZ ;  /* 0x000000ffff277224 */ /* 0x000fe200078e00ff */
[----:B------:R-:W-:-:S07]  /*0a50*/  LOP3.LUT R41, R28, 0x80000000, RZ, 0xfc, !PT ;  /* 0x800000001c297812 */ /* 0x000fce00078efcff */
.L_x_7:
[----:B------:R-:W0:Y:S02]  /*0a60*/  LDC.64 R28, c[0x4][RZ] ;  /* 0x01000000ff1c7b82 */ /* 0x000e240000000a00 */
[----:B0-----:R-:W-:-:S06]  /*0a70*/  IMAD.WIDE.U32 R28, R39, 0x4, R28 ;  /* 0x00000004271c7825 */ /* 0x001fcc00078e001c */
[----:B------:R-:W2:Y:S01]  /*0a80*/  LDG.E.CONSTANT R28, desc[UR6][R28.64] ;  /* 0x000000061c1c7981 */ /* 0x000ea2000c1e9900 */
[C---:B------:R-:W-:Y:S01]  /*0a90*/  SHF.L.U32 R36, R39.reuse, 0x2, RZ ;  /* 0x0000000227247819 */ /* 0x040fe200000006ff */
[----:B------:R-:W-:-:S03]  /*0aa0*/  VIADD R39, R39, 0x1 ;  /* 0x0000000127277836 */ /* 0x000fc60000000000 */
[C---:B------:R-:W-:Y:S02]  /*0ab0*/  ISETP.EQ.AND P0, PT, R36.reuse, RZ, PT ;  /* 0x000000ff2400720c */ /* 0x040fe40003f02270 */
[C---:B------:R-:W-:Y:S02]  /*0ac0*/  ISETP.EQ.AND P5, PT, R36.reuse, 0x4, PT ;  /* 0x000000042400780c */ /* 0x040fe40003fa2270 */
[C---:B------:R-:W-:Y:S02]  /*0ad0*/  ISETP.EQ.AND P4, PT, R36.reuse, 0x8, PT ;  /* 0x000000082400780c */ /* 0x040fe40003f82270 */
[C---:B------:R-:W-:Y:S02]  /*0ae0*/  ISETP.EQ.AND P3, PT, R36.reuse, 0xc, PT ;  /* 0x0000000c2400780c */ /* 0x040fe40003f62270 */
[C---:B------:R-:W-:Y:S02]  /*0af0*/  ISETP.EQ.AND P2, PT, R36.reuse, 0x10, PT ;  /* 0x000000102400780c */ /* 0x040fe40003f42270 */
[----:B------:R-:W-:Y:S01]  /*0b00*/  ISETP.EQ.AND P1, PT, R36, 0x14, PT ;  /* 0x000000142400780c */ /* 0x000fe20003f22270 */
[----:B--2---:R-:W-:-:S03]  /*0b10*/  IMAD.WIDE.U32 R30, R28, R41, RZ ;  /* 0x000000291c1e7225 */ /* 0x004fc600078e00ff */
[----:B------:R-:W-:-:S04]  /*0b20*/  IADD3 R30, P6, PT, R30, R37, RZ ;  /* 0x000000251e1e7210 */ /* 0x000fc80007fde0ff */
[----:B------:R-:W-:Y:S01]  /*0b30*/  IADD3.X R37, PT, PT, R31, UR4, RZ, P6, !PT ;  /* 0x000000041f257c10 */ /* 0x000fe2000b7fe4ff */
[--C-:B------:R-:W-:Y:S01]  /*0b40*/  @P0 IMAD.MOV.U32 R9, RZ, RZ, R30.reuse ;  /* 0x000000ffff090224 */ /* 0x100fe200078e001e */
[----:B------:R-:W-:Y:S01]  /*0b50*/  ISETP.NE.AND P6, PT, R39, 0x6, PT ;  /* 0x000000062700780c */ /* 0x000fe20003fc5270 */
[--C-:B------:R-:W-:Y:S01]  /*0b60*/  @P5 IMAD.MOV.U32 R10, RZ, RZ, R30.reuse ;  /* 0x000000ffff0a5224 */ /* 0x100fe200078e001e */
[----:B------:R-:W-:Y:S01]  /*0b70*/  @P4 MOV R11, R30 ;  /* 0x0000001e000b4202 */ /* 0x000fe20000000f00 */
[--C-:B------:R-:W-:Y:S02]  /*0b80*/  @P3 IMAD.MOV.U32 R12, RZ, RZ, R30.reuse ;  /* 0x000000ffff0c3224 */ /* 0x100fe400078e001e */
[--C-:B------:R-:W-:Y:S02]  /*0b90*/  @P2 IMAD.MOV.U32 R13, RZ, RZ, R30.reuse ;  /* 0x000000ffff0d2224 */ /* 0x100fe400078e001e */
[----:B------:R-:W-:-:S06]  /*0ba0*/  @P1 IMAD.MOV.U32 R14, RZ, RZ, R30 ;  /* 0x000000ffff0e1224 */ /* 0x000fcc00078e001e */
[----:B------:R-:W-:Y:S05]  /*0bb0*/  @P6 BRA `(.L_x_7) ;  /* 0xfffffffc00a86947 */ /* 0x000fea000383ffff */
[----:B------:R-:W-:Y:S01]  /*0bc0*/  SHF.R.U32.HI R28, RZ, 0x17, R35 ;  /* 0x00000017ff1c7819 */ /* 0x000fe20000011623 */
[----:B------:R-:W-:Y:S03]  /*0bd0*/  BSSY.RECONVERGENT B2, `(.L_x_8) ;  /* 0x0000029000027945 */ /* 0x000fe60003800200 */
[C---:B------:R-:W-:Y:S02]  /*0be0*/  LOP3.LUT R29, R28.reuse, 0xe0, RZ, 0xc0, !PT ;  /* 0x000000e01c1d7812 */ /* 0x040fe400078ec0ff */
[----:B------:R-:W-:Y:S02]  /*0bf0*/  LOP3.LUT P6, RZ, R28, 0x1f, RZ, 0xc0, !PT ;  /* 0x0000001f1cff7812 */ /* 0x000fe400078cc0ff */
[----:B------:R-:W-:-:S04]  /*0c00*/  IADD3 R29, PT, PT, R29, -0x80, RZ ;  /* 0xffffff801d1d7810 */ /* 0x000fc80007ffe0ff */
[----:B------:R-:W-:-:S05]  /*0c10*/  SHF.R.U32.HI R29, RZ, 0x5, R29 ;  /* 0x00000005ff1d7819 */ /* 0x000fca000001161d */
[----:B------:R-:W-:-:S05]  /*0c20*/  IMAD.U32 R38, R29, -0x4, RZ ;  /* 0xfffffffc1d267824 */ /* 0x000fca00078e00ff */
        /* <DEDUP_REMOVED lines=8> */
[----:B------:R-:W-:Y:S01]  /*0cb0*/  @P4 IMAD.MOV.U32 R29, RZ, RZ, R9 ;  /* 0x000000ffff1d4224 */ /* 0x000fe200078e0009 */
[----:B------:R-:W-:Y:S01]  /*0cc0*/  @P4 MOV R36, R10 ;  /* 0x0000000a00244202 */ /* 0x000fe20000000f00 */
[----:B------:R-:W-:Y:S01]  /*0cd0*/  @P2 IMAD.MOV.U32 R29, RZ, RZ, R10 ;  /* 0x000000ffff1d2224 */ /* 0x000fe200078e000a */
[----:B------:R-:W-:Y:S01]  /*0ce0*/  ISETP.EQ.AND P4, PT, R38, 0x4, PT ;  /* 0x000000042600780c */ /* 0x000fe20003f82270 */
[--C-:B------:R-:W-:Y:S02]  /*0cf0*/  @P1 IMAD.MOV.U32 R29, RZ, RZ, R11.reuse ;  /* 0x000000ffff1d1224 */ /* 0x100fe400078e000b */
[----:B------:R-:W-:Y:S02]  /*0d00*/  @P0 IMAD.MOV.U32 R29, RZ, RZ, R12 ;  /* 0x000000ffff1d0224 */ /* 0x000fe400078e000c */
[----:B------:R-:W-:Y:S01]  /*0d10*/  @P2 IMAD.MOV.U32 R36, RZ, RZ, R11 ;  /* 0x000000ffff242224 */ /* 0x000fe200078e000b */
[----:B------:R-:W-:Y:S01]  /*0d20*/  @P1 MOV R36, R12 ;  /* 0x0000000c00241202 */ /* 0x000fe20000000f00 */
[----:B------:R-:W-:-:S02]  /*0d30*/  @P0 IMAD.MOV.U32 R36, RZ, RZ, R13 ;  /* 0x000000ffff240224 */ /* 0x000fc400078e000d */
[----:B------:R-:W-:Y:S01]  /*0d40*/  @P3 IMAD.MOV.U32 R29, RZ, RZ, R13 ;  /* 0x000000ffff1d3224 */ /* 0x000fe200078e000d */
[----:B------:R-:W-:Y:S01]  /*0d50*/  @P3 MOV R36, R14 ;  /* 0x0000000e00243202 */ /* 0x000fe20000000f00 */
[----:B------:R-:W-:Y:S02]  /*0d60*/  @P5 IMAD.MOV.U32 R29, RZ, RZ, R14 ;  /* 0x000000ffff1d5224 */ /* 0x000fe400078e000e */
[----:B------:R-:W-:Y:S01]  /*0d70*/  @P4 MOV R29, R37 ;  /* 0x00000025001d4202 */ /* 0x000fe20000000f00 */
[----:B------:R-:W-:-:S04]  /*0d80*/  @P5 IMAD.MOV.U32 R36, RZ, RZ, R37 ;  /* 0x000000ffff245224 */ /* 0x000fc800078e0025 */
[----:B------:R-:W-:Y:S01]  /*0d90*/  IMAD.MOV.U32 R30, RZ, RZ, R29 ;  /* 0x000000ffff1e7224 */ /* 0x000fe200078e001d */
[----:B------:R-:W-:Y:S06]  /*0da0*/  @!P6 BRA `(.L_x_9) ;  /* 0x00000000002ce947 */ /* 0x000fec0003800000 */
[----:B------:R-:W-:Y:S01]  /*0db0*/  @P2 IMAD.MOV.U32 R31, RZ, RZ, R9 ;  /* 0x000000ffff1f2224 */ /* 0x000fe200078e0009 */
[----:B------:R-:W-:Y:S01]  /*0dc0*/  @P1 MOV R31, R10 ;  /* 0x0000000a001f1202 */ /* 0x000fe20000000f00 */
[----:B------:R-:W-:Y:S01]  /*0dd0*/  @P0 IMAD.MOV.U32 R31, RZ, RZ, R11 ;  /* 0x000000ffff1f0224 */ /* 0x000fe200078e000b */
[----:B------:R-:W-:Y:S01]  /*0de0*/  ISETP.EQ.AND P0, PT, R38, 0x8, PT ;  /* 0x000000082600780c */ /* 0x000fe20003f02270 */
[----:B------:R-:W-:Y:S01]  /*0df0*/  @P3 IMAD.MOV.U32 R31, RZ, RZ, R12 ;  /* 0x000000ffff1f3224 */ /* 0x000fe200078e000c */
[----:B------:R-:W-:Y:S01]  /*0e00*/  @P5 MOV R31, R13 ;  /* 0x0000000d001f5202 */ /* 0x000fe20000000f00 */
[----:B------:R-:W-:Y:S01]  /*0e10*/  @P4 IMAD.MOV.U32 R31, RZ, RZ, R14 ;  /* 0x000000ffff1f4224 */ /* 0x000fe200078e000e */
[----:B------:R-:W-:-:S04]  /*0e20*/  LOP3.LUT R29, R28, 0x1f, RZ, 0xc0, !PT ;  /* 0x0000001f1c1d7812 */ /* 0x000fc800078ec0ff */
[----:B------:R-:W-:-:S05]  /*0e30*/  SHF.L.W.U32.HI R36, R30, R29, R36 ;  /* 0x0000001d1e247219 */ /* 0x000fca0000010e24 */
[----:B------:R-:W-:-:S05]  /*0e40*/  @P0 IMAD.MOV.U32 R31, RZ, RZ, R37 ;  /* 0x000000ffff1f0224 */ /* 0x000fca00078e0025 */
[----:B------:R-:W-:-:S07]  /*0e50*/  SHF.L.W.U32.HI R30, R31, R29, R30 ;  /* 0x0000001d1f1e7219 */ /* 0x000fce0000010e1e */
.L_x_9:
[----:B------:R-:W-:Y:S05]  /*0e60*/  BSYNC.RECONVERGENT B2 ;  /* 0x0000000000027941 */ /* 0x000fea0003800200 */
.L_x_8:
[C---:B------:R-:W-:Y:S01]  /*0e70*/  SHF.L.W.U32.HI R37, R30.reuse, 0x2, R36 ;  /* 0x000000021e257819 */ /* 0x040fe20000010e24 */
[----:B------:R-:W-:Y:S01]  /*0e80*/  UMOV UR4, 0x54442d19 ;  /* 0x54442d1900047882 */ /* 0x000fe20000000000 */
[----:B------:R-:W-:Y:S01]  /*0e90*/  SHF.L.U32 R28, R30, 0x2, RZ ;  /* 0x000000021e1c7819 */ /* 0x000fe200000006ff */
[----:B------:R-:W-:Y:S01]  /*0ea0*/  UMOV UR5, 0x3bf921fb ;  /* 0x3bf921fb00057882 */ /* 0x000fe20000000000 */
[----:B------:R-:W-:Y:S02]  /*0eb0*/  SHF.R.S32.HI R29, RZ, 0x1f, R37 ;  /* 0x0000001fff1d7819 */ /* 0x000fe40000011425 */
[----:B------:R-:W-:Y:S02]  /*0ec0*/  ISETP.GE.AND P0, PT, R35, RZ, PT ;  /* 0x000000ff2300720c */ /* 0x000fe40003f06270 */
[C---:B------:R-:W-:Y:S02]  /*0ed0*/  LOP3.LUT R28, R29.reuse, R28, RZ, 0x3c, !PT ;  /* 0x0000001c1d1c7212 */ /* 0x040fe400078e3cff */
[----:B------:R-:W-:-:S02]  /*0ee0*/  LOP3.LUT R29, R29, R37, RZ, 0x3c, !PT ;  /* 0x000000251d1d7212 */ /* 0x000fc400078e3cff */
[----:B------:R-:W-:Y:S02]  /*0ef0*/  SHF.R.U32.HI R36, RZ, 0x1e, R36 ;  /* 0x0000001eff247819 */ /* 0x000fe40000011624 */
[C---:B------:R-:W-:Y:S02]  /*0f00*/  LOP3.LUT R38, R37.reuse, R35, RZ, 0x3c, !PT ;  /* 0x0000002325267212 */ /* 0x040fe400078e3cff */
[----:B------:R-:W0:Y:S01]  /*0f10*/  I2F.F64.S64 R28, R28 ;  /* 0x0000001c001c7312 */ /* 0x000e220000301c00 */
[----:B------:R-:W-:Y:S02]  /*0f20*/  LEA.HI R36, R37, R36, RZ, 0x1 ;  /* 0x0000002425247211 */ /* 0x000fe400078f08ff */
[----:B------:R-:W-:-:S03]  /*0f30*/  ISETP.GE.AND P1, PT, R38, RZ, PT ;  /* 0x000000ff2600720c */ /* 0x000fc60003f26270 */
[----:B------:R-:W-:-:S04]  /*0f40*/  IMAD.MOV R37, RZ, RZ, -R36 ;  /* 0x000000ffff257224 */ /* 0x000fc800078e0a24 */
[----:B------:R-:W-:Y:S01]  /*0f50*/  @!P0 IMAD.MOV.U32 R36, RZ, RZ, R37 ;  /* 0x000000ffff248224 */ /* 0x000fe200078e0025 */
[----:B0-----:R-:W-:-:S10]  /*0f60*/  DMUL R30, R28, UR4 ;  /* 0x000000041c1e7c28 */ /* 0x001fd40008000000 */
[----:B------:R-:W0:Y:S02]  /*0f70*/  F2F.F32.F64 R30, R30 ;  /* 0x0000001e001e7310 */ /* 0x000e240000301000 */
[----:B0-----:R-:W-:-:S07]  /*0f80*/  FSEL R28, -R30, R30, !P1 ;  /* 0x0000001e1e1c7208 */ /* 0x001fce0004800100 */
.L_x_6:
[----:B------:R-:W-:Y:S05]  /*0f90*/  BSYNC.RECONVERGENT B1 ;  /* 0x0000000000017941 */ /* 0x000fea0003800200 */
.L_x_5:
[----:B------:R-:W2:Y:S04]  /*0fa0*/  LDG.E R30, desc[UR6][R22.64] ;  /* 0x00000006161e7981 */ /* 0x000ea8000c1e1900 */
[----:B------:R-:W3:Y:S01]  /*0fb0*/  LDG.E R31, desc[UR6][R24.64] ;  /* 0x00000006181f7981 */ /* 0x000ee2000c1e1900 */
[----:B------:R-:W-:-:S04]  /*0fc0*/  LOP3.LUT R37, R36, 0x1, RZ, 0xc0, !PT ;  /* 0x0000000124257812 */ /* 0x000fc800078ec0ff */
[----:B------:R-:W-:-:S04]  /*0fd0*/  ISETP.NE.U32.AND P0, PT, R37, 0x1, PT ;  /* 0x000000012500780c */ /* 0x000fc80003f05070 */
[----:B------:R-:W-:Y:S02]  /*0fe0*/  FSEL R40, R32, 0.041666727513074874878, P0 ;  /* 0x3d2aaabb20287808 */ /* 0x000fe40000000000 */
[----:B------:R-:W-:Y:S02]  /*0ff0*/  FSEL R37, -R33, -0.4999999701976776123, P0 ;  /* 0xbeffffff21257808 */ /* 0x000fe40000000100 */
[----:B------:R-:W-:Y:S01]  /*1000*/  LOP3.LUT P1, RZ, R36, 0x2, RZ, 0xc0, !PT ;  /* 0x0000000224ff7812 */ /* 0x000fe2000782c0ff */
[----:B--2---:R-:W-:-:S05]  /*1010*/  FFMA R39, R30, 0.0010000000474974513054, R35 ;  /* 0x3a83126f1e277823 */ /* 0x004fca0000000023 */
[----:B------:R0:W-:Y:S04]  /*1020*/  STG.E desc[UR6][R26.64], R39 ;  /* 0x000000271a007986 */ /* 0x0001e8000c101906 */
[----:B------:R-:W2:Y:S01]  /*1030*/  LDG.E R29, desc[UR6][R22.64] ;  /* 0x00000006161d7981 */ /* 0x000ea2000c1e1900 */
[----:B------:R-:W-:-:S04]  /*1040*/  FMUL R35, R28, R28 ;  /* 0x0000001c1c237220 */ /* 0x000fc80000400000 */
[----:B------:R-:W-:-:S05]  /*1050*/  FFMA R38, R35, R15, -0.0013887860113754868507 ;  /* 0xbab607ed23267423 */ /* 0x000fca000000000f */
[----:B------:R-:W-:Y:S02]  /*1060*/  FSEL R38, R38, -0.00019574658654164522886, !P0 ;  /* 0xb94d415326267808 */ /* 0x000fe40004000000 */
[----:B------:R-:W-:-:S03]  /*1070*/  FSEL R28, R28, 1, P0 ;  /* 0x3f8000001c1c7808 */ /* 0x000fc60000000000 */
[----:B------:R-:W-:-:S04]  /*1080*/  FFMA R38, R35, R38, R40 ;  /* 0x0000002623267223 */ /* 0x000fc80000000028 */
[C---:B------:R-:W-:Y:S01]  /*1090*/  FFMA R37, R35.reuse, R38, R37 ;  /* 0x0000002623257223 */ /* 0x040fe20000000025 */
[----:B------:R-:W-:-:S04]  /*10a0*/  FFMA R35, R35, R28, RZ ;  /* 0x0000001c23237223 */ /* 0x000fc800000000ff */
[----:B------:R-:W-:Y:S01]  /*10b0*/  FFMA R28, R35, R37, R28 ;  /* 0x00000025231c7223 */ /* 0x000fe2000000001c */
[----:B-----5:R-:W-:-:S03]  /*10c0*/  FMUL R35, R3, 1.5 ;  /* 0x3fc0000003237820 */ /* 0x020fc60000400000 */
[----:B------:R-:W-:-:S04]  /*10d0*/  @P1 FADD R28, RZ, -R28 ;  /* 0x8000001cff1c1221 */ /* 0x000fc80000000000 */
[----:B------:R-:W-:-:S04]  /*10e0*/  FMUL R3, R28, R3 ;  /* 0x000000031c037220 */ /* 0x000fc80000400000 */
[----:B------:R-:W-:-:S04]  /*10f0*/  FFMA R34, R34, R35, -R3 ;  /* 0x0000002322227223 */ /* 0x000fc80000000803 */
[----:B---3--:R-:W-:-:S04]  /*1100*/  FFMA R34, -R31, R30, R34 ;  /* 0x0000001e1f227223 */ /* 0x008fc80000000122 */
[----:B--2---:R-:W-:-:S05]  /*1110*/  FFMA R29, R34, 0.0010000000474974513054, R29 ;  /* 0x3a83126f221d7823 */ /* 0x004fca000000001d */
[----:B------:R0:W-:Y:S04]  /*1120*/  STG.E desc[UR6][R22.64], R29 ;  /* 0x0000001d16007986 */ /* 0x0001e8000c101906 */
[----:B------:R-:W2:Y:S04]  /*1130*/  LDG.E R31, desc[UR6][R26.64] ;  /* 0x000000061a1f7981 */ /* 0x000ea8000c1e1900 */
[----:B------:R0:W5:Y:S04]  /*1140*/  LDG.E R30, desc[UR6][R24.64] ;  /* 0x00000006181e7981 */ /* 0x000168000c1e1900 */
[----:B------:R0:W5:Y:S01]  /*1150*/  LDG.E R3, desc[UR6][R16.64] ;  /* 0x0000000610037981 */ /* 0x000162000c1e1900 */
[----:B------:R-:W-:Y:S01]  /*1160*/  BSSY.RECONVERGENT B1, `(.L_x_10) ;  /* 0x0000065000017945 */ /* 0x000fe20003800200 */
[----:B--2---:R-:W-:-:S04]  /*1170*/  FMUL R28, R31, 0.63661974668502807617 ;  /* 0x3f22f9831f1c7820 */ /* 0x004fc80000400000 */
[----:B------:R-:W1:Y:S01]  /*1180*/  F2I.NTZ R36, R28 ;  /* 0x0000001c00247305 */ /* 0x000e620000203100 */
[----:B------:R-:W-:Y:S02]  /*1190*/  FSETP.GE.AND P0, PT, |R31|, 105615, PT ;  /* 0x47ce47801f00780b */ /* 0x000fe40003f06200 */
[----:B-1----:R-:W-:-:S05]  /*11a0*/  I2FP.F32.S32 R34, R36 ;  /* 0x0000002400227245 */ /* 0x002fca0000201400 */
[----:B------:R-:W-:-:S04]  /*11b0*/  FFMA R35, R34, -1.5707962512969970703, R31 ;  /* 0xbfc90fda22237823 */ /* 0x000fc8000000001f */
[----:B------:R-:W-:-:S04]  /*11c0*/  FFMA R35, R34, -7.5497894158615963534e-08, R35 ;  /* 0xb3a2216822237823 */ /* 0x000fc80000000023 */
[----:B------:R-:W-:Y:S01]  /*11d0*/  FFMA R34, R34, -5.3903029534742383927e-15, R35 ;  /* 0xa7c234c522227823 */ /* 0x000fe20000000023 */
[----:B0-----:R-:W-:Y:S06]  /*11e0*/  @!P0 BRA `(.L_x_11) ;  /* 0x0000000400708947 */ /* 0x001fec0003800000 */
[----:B------:R-:W-:-:S13]  /*11f0*/  FSETP.NEU.AND P0, PT, |R31|, +INF , PT ;  /* 0x7f8000001f00780b */ /* 0x000fda0003f0d200 */
[----:B------:R-:W-:Y:S01]  /*1200*/  @!P0 FMUL R34, RZ, R31 ;  /* 0x0000001fff228220 */ /* 0x000fe20000400000 */
[----:B------:R-:W-:Y:S01]  /*1210*/  @!P0 MOV R36, RZ ;  /* 0x000000ff00248202 */ /* 0x000fe20000000f00 */
[----:B------:R-:W-:Y:S06]  /*1220*/  @!P0 BRA `(.L_x_11) ;  /* 0x0000000400608947 */ /* 0x000fec0003800000 */
[----:B------:R-:W-:Y:S02]  /*1230*/  IMAD.SHL.U32 R26, R31, 0x100, RZ ;  /* 0x000001001f1a7824 */ /* 0x000fe400078e00ff */
[----:B------:R-:W-:Y:S02]  /*1240*/  HFMA2 R37, -RZ, RZ, 0, 0 ;  /* 0x00000000ff257431 */ /* 0x000fe400000001ff */
[----:B------:R-:W-:Y:S01]  /*1250*/  IMAD.MOV.U32 R35, RZ, RZ, RZ ;  /* 0x000000ffff237224 */ /* 0x000fe200078e00ff */
[----:B------:R-:W-:Y:S01]  /*1260*/  UMOV UR4, URZ ;  /* 0x000000ff00047c82 */ /* 0x000fe20008000000 */
[----:B------:R-:W-:-:S07]  /*1270*/  LOP3.LUT R39, R26, 0x80000000, RZ, 0xfc, !PT ;  /* 0x800000001a277812 */ /* 0x000fce00078efcff */
.L_x_12:
[----:B------:R-:W0:Y:S02]  /*1280*/  LDC.64 R26, c[0x4][RZ] ;  /* 0x01000000ff1a7b82 */ /* 0x000e240000000a00 */
[----:B0-----:R-:W-:-:S05]  /*1290*/  IMAD.WIDE.U32 R28, R37, 0x4, R26 ;  /* 0x00000004251c7825 */ /* 0x001fca00078e001a */
[----:B------:R-:W2:Y:S01]  /*12a0*/  LDG.E.CONSTANT R26, desc[UR6][R28.64] ;  /* 0x000000061c1a7981 */ /* 0x000ea2000c1e9900 */
[C---:B------:R-:W-:Y:S02]  /*12b0*/  IMAD.SHL.U32 R34, R37.reuse, 0x4, RZ ;  /* 0x0000000425227824 */ /* 0x040fe400078e00ff */
        /* <DEDUP_REMOVED lines=13> */
[-C--:B------:R-:W-:Y:S01]  /*1390*/  @P0 MOV R9, R26.reuse ;  /* 0x0000001a00090202 */ /* 0x080fe20000000f00 */
[--C-:B------:R-:W-:Y:S01]  /*13a0*/  @P2 IMAD.MOV.U32 R13, RZ, RZ, R26.reuse ;  /* 0x000000ffff0d2224 */ /* 0x100fe200078e001a */
[----:B------:R-:W-:Y:S01]  /*13b0*/  @P3 MOV R12, R26 ;  /* 0x0000001a000c3202 */ /* 0x000fe20000000f00 */
[----:B------:R-:W-:-:S08]  /*13c0*/  @P1 IMAD.MOV.U32 R14, RZ, RZ, R26 ;  /* 0x000000ffff0e1224 */ /* 0x000fd000078e001a */
        /* <DEDUP_REMOVED lines=14> */
[----:B------:R-:W-:Y:S01]  /*14b0*/  @P3 IMAD.MOV.U32 R34, RZ, RZ, R9 ;  /* 0x000000ffff223224 */ /* 0x000fe200078e0009 */
[C---:B------:R-:W-:Y:S01]  /*14c0*/  ISETP.EQ.AND P3, PT, R36.reuse, -0x4, PT ;  /* 0xfffffffc2400780c */ /* 0x040fe20003f62270 */
[--C-:B------:R-:W-:Y:S01]  /*14d0*/  @P4 IMAD.MOV.U32 R34, RZ, RZ, R10.reuse ;  /* 0x000000ffff224224 */ /* 0x100fe200078e000a */
[----:B------:R-:W-:Y:S01]  /*14e0*/  @P4 MOV R27, R9 ;  /* 0x00000009001b4202 */ /* 0x000fe20000000f00 */
[----:B------:R-:W-:Y:S01]  /*14f0*/  @P2 IMAD.MOV.U32 R27, RZ, RZ, R10 ;  /* 0x000000ffff1b2224 */ /* 0x000fe200078e000a */
[----:B------:R-:W-:Y:S01]  /*1500*/  ISETP.EQ.AND P4, PT, R36, 0x4, PT ;  /* 0x000000042400780c */ /* 0x000fe20003f82270 */
[----:B------:R-:W-:Y:S01]  /*1510*/  @P1 IMAD.MOV.U32 R27, RZ, RZ, R11 ;  /* 0x000000ffff1b1224 */ /* 0x000fe200078e000b */
[----:B------:R-:W-:Y:S01]  /*1520*/  @P2 MOV R34, R11 ;  /* 0x0000000b00222202 */ /* 0x000fe20000000f00 */
[----:B------:R-:W-:Y:S01]  /*1530*/  @P1 IMAD.MOV.U32 R34, RZ, RZ, R12 ;  /* 0x000000ffff221224 */ /* 0x000fe200078e000c */
[----:B------:R-:W-:Y:S01]  /*1540*/  @P0 MOV R27, R12 ;  /* 0x0000000c001b0202 */ /* 0x000fe20000000f00 */
[----:B------:R-:W-:-:S04]  /*1550*/  @P0 IMAD.MOV.U32 R34, RZ, RZ, R13 ;  /* 0x000000ffff220224 */ /* 0x000fc800078e000d */
        /* <DEDUP_REMOVED lines=18> */
.L_x_14:
[----:B------:R-:W-:Y:S05]  /*1680*/  BSYNC.RECONVERGENT B2 ;  /* 0x0000000000027941 */ /* 0x000fea0003800200 */
.L_x_13:
        /* <DEDUP_REMOVED lines=18> */
.L_x_11:
[----:B------:R-:W-:Y:S05]  /*17b0*/  BSYNC.RECONVERGENT B1 ;  /* 0x0000000000017941 */ /* 0x000fea0003800200 */
.L_x_10:
[----:B------:R-:W-:Y:S01]  /*17c0*/  FMUL R26, R34, R34 ;  /* 0x00000022221a7220 */ /* 0x000fe20000400000 */
[C---:B------:R-:W-:Y:S01]  /*17d0*/  LOP3.LUT R27, R36.reuse, 0x1, RZ, 0xc0, !PT ;  /* 0x00000001241b7812 */ /* 0x040fe200078ec0ff */
[----:B-----5:R-:W-:Y:S01]  /*17e0*/  F2F.F64.F32 R30, R30 ;  /* 0x0000001e001e7310 */ /* 0x020fe20000201800 */
[----:B------:R-:W-:Y:S01]  /*17f0*/  IADD3 R36, PT, PT, R36, 0x1, RZ ;  /* 0x0000000124247810 */ /* 0x000fe20007ffe0ff */
[----:B------:R-:W-:Y:S01]  /*1800*/  FFMA R15, R26, R15, -0.0013887860113754868507 ;  /* 0xbab607ed1a0f7423 */ /* 0x000fe2000000000f */
[----:B------:R-:W-:Y:S01]  /*1810*/  ISETP.NE.U32.AND P0, PT, R27, 0x1, PT ;  /* 0x000000011b00780c */ /* 0x000fe20003f05070 */
[----:B------:R-:W-:Y:S01]  /*1820*/  UMOV UR4, 0xe0000000 ;  /* 0xe000000000047882 */ /* 0x000fe20000000000 */
[----:B------:R-:W-:Y:S01]  /*1830*/  LOP3.LUT P1, RZ, R36, 0x2, RZ, 0xc0, !PT ;  /* 0x0000000224ff7812 */ /* 0x000fe2000782c0ff */
[----:B------:R-:W-:Y:S01]  /*1840*/  UMOV UR5, 0x3f40624d ;  /* 0x3f40624d00057882 */ /* 0x000fe20000000000 */
[----:B------:R-:W-:Y:S01]  /*1850*/  FSEL R29, R32, 0.041666727513074874878, !P0 ;  /* 0x3d2aaabb201d7808 */ /* 0x000fe20004000000 */
[----:B------:R-:W0:Y:S01]  /*1860*/  LDCU UR8, c[0x3][URZ] ;  /* 0x00c00000ff0877ac */ /* 0x000e220008000800 */
[----:B------:R-:W-:Y:S01]  /*1870*/  FSEL R27, R15, -0.00019574658654164522886, P0 ;  /* 0xb94d41530f1b7808 */ /* 0x000fe20000000000 */
[----:B------:R-:W-:Y:S01]  /*1880*/  BSSY.RECONVERGENT B1, `(.L_x_15) ;  /* 0x0000020000017945 */ /* 0x000fe20003800200 */
[----:B------:R-:W-:-:S02]  /*1890*/  FSEL R15, R34, 1, !P0 ;  /* 0x3f800000220f7808 */ /* 0x000fc40004000000 */
[----:B------:R-:W-:Y:S01]  /*18a0*/  FSEL R32, -R33, -0.4999999701976776123, !P0 ;  /* 0xbeffffff21207808 */ /* 0x000fe20004000100 */
[C---:B------:R-:W-:Y:S02]  /*18b0*/  FFMA R27, R26.reuse, R27, R29 ;  /* 0x0000001b1a1b7223 */ /* 0x040fe4000000001d */
[C---:B------:R-:W-:Y:S02]  /*18c0*/  FFMA R28, R26.reuse, R15, RZ ;  /* 0x0000000f1a1c7223 */ /* 0x040fe400000000ff */
[----:B------:R-:W-:Y:S02]  /*18d0*/  FFMA R32, R26, R27, R32 ;  /* 0x0000001b1a207223 */ /* 0x000fe40000000020 */
[----:B------:R-:W-:Y:S02]  /*18e0*/  F2F.F64.F32 R26, R3 ;  /* 0x00000003001a7310 */ /* 0x000fe40000201800 */
[----:B------:R-:W-:-:S04]  /*18f0*/  FFMA R36, R28, R32, R15 ;  /* 0x000000201c247223 */ /* 0x000fc8000000000f */
[----:B------:R-:W-:-:S04]  /*1900*/  @P1 FADD R36, RZ, -R36 ;  /* 0x80000024ff241221 */ /* 0x000fc80000000000 */
[----:B------:R-:W1:Y:S02]  /*1910*/  F2F.F64.F32 R28, R36 ;  /* 0x00000024001c7310 */ /* 0x000e640000201800 */
[----:B-1----:R-:W-:Y:S02]  /*1920*/  DMUL R32, R28, -R26 ;  /* 0x8000001a1c207228 */ /* 0x002fe40000000000 */
[----:B------:R-:W-:-:S04]  /*1930*/  DFMA R26, R30, UR4, R20 ;  /* 0x000000041e1a7c2b */ /* 0x000fc80008000014 */
[----:B------:R-:W1:Y:S08]  /*1940*/  F2F.F32.F64 R28, R32 ;  /* 0x00000020001c7310 */ /* 0x000e700000301000 */
[----:B------:R-:W-:Y:S08]  /*1950*/  F2F.F32.F64 R26, R26 ;  /* 0x0000001a001a7310 */ /* 0x000ff00000301000 */
[----:B-1----:R-:W1:Y:S02]  /*1960*/  F2F.F64.F32 R28, R28 ;  /* 0x0000001c001c7310 */ /* 0x002e640000201800 */
[----:B-1----:R-:W-:-:S02]  /*1970*/  DFMA R34, R28, -UR4, R18 ;  /* 0x800000041c227c2b */ /* 0x002fc40008000012 */
[----:B------:R-:W-:-:S04]  /*1980*/  DFMA R28, R28, UR4, R18 ;  /* 0x000000041c1c7c2b */ /* 0x000fc80008000012 */
[----:B------:R-:W1:Y:S08]  /*1990*/  F2F.F32.F64 R15, R34 ;  /* 0x00000022000f7310 */ /* 0x000e700000301000 */
[----:B------:R2:W3:Y:S01]  /*19a0*/  F2F.F32.F64 R32, R28 ;  /* 0x0000001c00207310 */ /* 0x0004e20000301000 */
[----:B-1----:R-:W-:-:S04]  /*19b0*/  FMUL R31, R4, R15 ;  /* 0x0000000f041f7220 */ /* 0x002fc80000400000 */
[----:B0-----:R-:W-:-:S04]  /*19c0*/  FFMA R27, R26, UR8, -R31 ;  /* 0x000000081a1b7c23 */ /* 0x001fc8000800081f */
[----:B------:R-:W0:Y:S08]  /*19d0*/  MUFU.RCP R33, R27 ;  /* 0x0000001b00217308 */ /* 0x000e300000001000 */
[----:B------:R-:W1:Y:S01]  /*19e0*/  FCHK P0, R26, R27 ;  /* 0x0000001b1a007302 */ /* 0x000e620000000000 */
[----:B0-----:R-:W-:-:S04]  /*19f0*/  FFMA R30, -R27, R33, 1 ;  /* 0x3f8000001b1e7423 */ /* 0x001fc80000000121 */
[----:B------:R-:W-:-:S04]  /*1a00*/  FFMA R33, R33, R30, R33 ;  /* 0x0000001e21217223 */ /* 0x000fc80000000021 */
[----:B------:R-:W-:-:S04]  /*1a10*/  FFMA R30, R26, R33, RZ ;  /* 0x000000211a1e7223 */ /* 0x000fc800000000ff */
[----:B------:R-:W-:-:S04]  /*1a20*/  FFMA R34, -R27, R30, R26 ;  /* 0x0000001e1b227223 */ /* 0x000fc8000000011a */
[----:B------:R-:W-:Y:S01]  /*1a30*/  FFMA R30, R33, R34, R30 ;  /* 0x00000022211e7223 */ /* 0x000fe2000000001e */
[----:B-123--:R-:W-:Y:S06]  /*1a40*/  @!P0 BRA `(.L_x_16) ;  /* 0x00000000000c8947 */ /* 0x00efec0003800000 */
[----:B------:R-:W-:-:S07]  /*1a50*/  MOV R28, 0x1a70 ;  /* 0x00001a70001c7802 */ /* 0x000fce0000000f00 */
[----:B------:R-:W-:Y:S05]  /*1a60*/  CALL.REL.NOINC `($__internal_1_$__cuda_sm3x_div_rn_noftz_f32_slowpath) ;  /* 0x00000008004c7944 */ /* 0x000fea0003c00000 */
[----:B------:R-:W-:-:S07]  /*1a70*/  IMAD.MOV.U32 R30, RZ, RZ, R27 ;  /* 0x000000ffff1e7224 */ /* 0x000fce00078e001b */
.L_x_16:
[----:B------:R-:W-:Y:S05]  /*1a80*/  BSYNC.RECONVERGENT B1 ;  /* 0x0000000000017941 */ /* 0x000fea0003800200 */
.L_x_15:
[----:B------:R-:W-:Y:S01]  /*1a90*/  FFMA R34, R26, R30, -R31 ;  /* 0x0000001e1a227223 */ /* 0x000fe2000000081f */
[----:B------:R-:W-:Y:S03]  /*1aa0*/  BSSY.RECONVERGENT B1, `(.L_x_17) ;  /* 0x000000d000017945 */ /* 0x000fe60003800200 */
[----:B------:R-:W0:Y:S08]  /*1ab0*/  MUFU.RCP R26, R34 ;  /* 0x00000022001a7308 */ /* 0x000e300000001000 */
[----:B------:R-:W1:Y:S01]  /*1ac0*/  FCHK P0, -R15, R34 ;  /* 0x000000220f007302 */ /* 0x000e620000000100 */
[----:B0-----:R-:W-:-:S04]  /*1ad0*/  FFMA R27, -R34, R26, 1 ;  /* 0x3f800000221b7423 */ /* 0x001fc8000000011a */
[----:B------:R-:W-:-:S04]  /*1ae0*/  FFMA R26, R26, R27, R26 ;  /* 0x0000001b1a1a7223 */ /* 0x000fc8000000001a */
[----:B------:R-:W-:-:S04]  /*1af0*/  FFMA R27, -R15, R26, RZ ;  /* 0x0000001a0f1b7223 */ /* 0x000fc800000001ff */
[----:B------:R-:W-:-:S04]  /*1b00*/  FFMA R28, -R34, R27, -R15 ;  /* 0x0000001b221c7223 */ /* 0x000fc8000000090f */
[----:B------:R-:W-:Y:S01]  /*1b10*/  FFMA R27, R26, R28, R27 ;  /* 0x0000001c1a1b7223 */ /* 0x000fe2000000001b */
[----:B-1----:R-:W-:Y:S06]  /*1b20*/  @!P0 BRA `(.L_x_18) ;  /* 0x0000000000108947 */ /* 0x002fec0003800000 */
[----:B------:R-:W-:Y:S01]  /*1b30*/  FADD R26, -R15, -RZ ;  /* 0x800000ff0f1a7221 */ /* 0x000fe20000000100 */
[----:B------:R-:W-:Y:S01]  /*1b40*/  IMAD.MOV.U32 R27, RZ, RZ, R34 ;  /* 0x000000ffff1b7224 */ /* 0x000fe200078e0022 */
[----:B------:R-:W-:-:S07]  /*1b50*/  MOV R28, 0x1b70 ;  /* 0x00001b70001c7802 */ /* 0x000fce0000000f00 */
[----:B------:R-:W-:Y:S05]  /*1b60*/  CALL.REL.NOINC `($__internal_1_$__cuda_sm3x_div_rn_noftz_f32_slowpath) ;  /* 0x00000008000c7944 */ /* 0x000fea0003c00000 */
.L_x_18:
[----:B------:R-:W-:Y:S05]  /*1b70*/  BSYNC.RECONVERGENT B1 ;  /* 0x0000000000017941 */ /* 0x000fea0003800200 */
.L_x_17:
[----:B------:R-:W0:Y:S01]  /*1b80*/  LDCU UR4, c[0x3][URZ] ;  /* 0x00c00000ff0477ac */ /* 0x000e220008000800 */
[----:B------:R-:W-:Y:S01]  /*1b90*/  FMUL R32, R32, R27 ;  /* 0x0000001b20207220 */ /* 0x000fe20000400000 */
[----:B------:R-:W-:Y:S03]  /*1ba0*/  BSSY.RECONVERGENT B1, `(.L_x_19) ;  /* 0x0000012000017945 */ /* 0x000fe60003800200 */
[----:B------:R-:W-:Y:S01]  /*1bb0*/  FMUL R7, R32, R7 ;  /* 0x0000000720077220 */ /* 0x000fe20000400000 */
[----:B0-----:R-:W-:-:S04]  /*1bc0*/  FADD R15, RZ, UR4 ;  /* 0x00000004ff0f7e21 */ /* 0x001fc80008000000 */
[----:B------:R-:W-:-:S04]  /*1bd0*/  FMUL R15, R15, R30 ;  /* 0x0000001e0f0f7220 */ /* 0x000fc80000400000 */
[----:B------:R-:W-:-:S04]  /*1be0*/  FMUL R6, R15, R6 ;  /* 0x000000060f067220 */ /* 0x000fc80000400000 */
[----:B------:R-:W-:-:S04]  /*1bf0*/  FFMA R26, R6, R6, RZ ;  /* 0x00000006061a7223 */ /* 0x000fc800000000ff */
[----:B------:R-:W-:-:S04]  /*1c00*/  FFMA R26, R7, R7, R26 ;  /* 0x00000007071a7223 */ /* 0x000fc8000000001a */
[----:B------:R0:W1:Y:S01]  /*1c10*/  MUFU.RSQ R27, R26 ;  /* 0x0000001a001b7308 */ /* 0x0000620000001400 */
[----:B------:R-:W-:-:S04]  /*1c20*/  IADD3 R15, PT, PT, R26, -0xd000000, RZ ;  /* 0xf30000001a0f7810 */ /* 0x000fc80007ffe0ff */
[----:B------:R-:W-:-:S13]  /*1c30*/  ISETP.GT.U32.AND P0, PT, R15, 0x727fffff, PT ;  /* 0x727fffff0f00780c */ /* 0x000fda0003f04070 */
[----:B01----:R-:W-:Y:S05]  /*1c40*/  @!P0 BRA `(.L_x_20) ;  /* 0x00000000000c8947 */ /* 0x003fea0003800000 */
[----:B------:R-:W-:-:S07]  /*1c50*/  MOV R31, 0x1c70 ;  /* 0x00001c70001f7802 */ /* 0x000fce0000000f00 */
[----:B------:R-:W-:Y:S05]  /*1c60*/  CALL.REL.NOINC `($__internal_0_$__cuda_sm20_sqrt_rn_f32_slowpath) ;  /* 0x0000000400707944 */ /* 0x000fea0003c00000 */
[----:B------:R-:W-:Y:S05]  /*1c70*/  BRA `(.L_x_21) ;  /* 0x0000000000107947 */ /* 0x000fea0003800000 */
.L_x_20:
[----:B------:R-:W-:Y:S01]  /*1c80*/  FMUL.FTZ R15, R26, R27 ;  /* 0x0000001b1a0f7220 */ /* 0x000fe20000410000 */
[----:B------:R-:W-:-:S03]  /*1c90*/  FMUL.FTZ R27, R27, 0.5 ;  /* 0x3f0000001b1b7820 */ /* 0x000fc60000410000 */
[----:B------:R-:W-:-:S04]  /*1ca0*/  FFMA R26, -R15, R15, R26 ;  /* 0x0000000f0f1a7223 */ /* 0x000fc8000000011a */
[----:B------:R-:W-:-:S07]  /*1cb0*/  FFMA R15, R26, R27, R15 ;  /* 0x0000001b1a0f7223 */ /* 0x000fce000000000f */
.L_x_21:
[----:B------:R-:W-:Y:S05]  /*1cc0*/  BSYNC.RECONVERGENT B1 ;  /* 0x0000000000017941 */ /* 0x000fea0003800200 */
.L_x_19:
[----:B------:R-:W0:Y:S01]  /*1cd0*/  MUFU.RCP R26, R15 ;  /* 0x0000000f001a7308 */ /* 0x000e220000001000 */
[----:B------:R-:W-:Y:S07]  /*1ce0*/  BSSY.RECONVERGENT B1, `(.L_x_22) ;  /* 0x000000d000017945 */ /* 0x000fee0003800200 */
[----:B------:R-:W1:Y:S01]  /*1cf0*/  FCHK P0, R6, R15 ;  /* 0x0000000f06007302 */ /* 0x000e620000000000 */
[----:B0-----:R-:W-:-:S04]  /*1d00*/  FFMA R27, R26, -R15, 1 ;  /* 0x3f8000001a1b7423 */ /* 0x001fc8000000080f */
[----:B------:R-:W-:-:S04]  /*1d10*/  FFMA R27, R26, R27, R26 ;  /* 0x0000001b1a1b7223 */ /* 0x000fc8000000001a */
[----:B------:R-:W-:-:S04]  /*1d20*/  FFMA R30, R6, R27, RZ ;  /* 0x0000001b061e7223 */ /* 0x000fc800000000ff */
[----:B------:R-:W-:-:S04]  /*1d30*/  FFMA R26, R30, -R15, R6 ;  /* 0x8000000f1e1a7223 */ /* 0x000fc80000000006 */
[----:B------:R-:W-:Y:S01]  /*1d40*/  FFMA R30, R27, R26, R30 ;  /* 0x0000001a1b1e7223 */ /* 0x000fe2000000001e */
[----:B-1----:R-:W-:Y:S06]  /*1d50*/  @!P0 BRA `(.L_x_23) ;  /* 0x0000000000148947 */ /* 0x002fec0003800000 */
[----:B------:R-:W-:Y:S01]  /*1d60*/  IMAD.MOV.U32 R26, RZ, RZ, R6 ;  /* 0x000000ffff1a7224 */ /* 0x000fe200078e0006 */
[----:B------:R-:W-:Y:S01]  /*1d70*/  MOV R28, 0x1da0 ;  /* 0x00001da0001c7802 */ /* 0x000fe20000000f00 */
[----:B------:R-:W-:-:S07]  /*1d80*/  IMAD.MOV.U32 R27, RZ, RZ, R15 ;  /* 0x000000ffff1b7224 */ /* 0x000fce00078e000f */
[----:B------:R-:W-:Y:S05]  /*1d90*/  CALL.REL.NOINC `($__internal_1_$__cuda_sm3x_div_rn_noftz_f32_slowpath) ;  /* 0x0000000400807944 */ /* 0x000fea0003c00000 */
[----:B------:R-:W-:-:S07]  /*1da0*/  MOV R30, R27 ;  /* 0x0000001b001e7202 */ /* 0x000fce0000000f00 */
.L_x_23:
[----:B------:R-:W-:Y:S05]  /*1db0*/  BSYNC.RECONVERGENT B1 ;  /* 0x0000000000017941 */ /* 0x000fea0003800200 */
.L_x_22:
        /* <DEDUP_REMOVED lines=14> */
.L_x_25:
[----:B------:R-:W-:Y:S05]  /*1ea0*/  BSYNC.RECONVERGENT B1 ;  /* 0x0000000000017941 */ /* 0x000fea0003800200 */
.L_x_24:
[----:B------:R-:W-:Y:S01]  /*1eb0*/  FSETP.GEU.AND P1, PT, R15, RZ, PT ;  /* 0x000000ff0f00720b */ /* 0x000fe20003f2e000 */
[----:B------:R-:W-:Y:S01]  /*1ec0*/  HFMA2 R28, -RZ, RZ, 1.5048828125, 33.21875 ;  /* 0x3e055027ff1c7431 */ /* 0x000fe200000001ff */
[----:B------:R-:W0:Y:S01]  /*1ed0*/  LDCU UR4, c[0x0][0x3a0] ;  /* 0x00007400ff0477ac */ /* 0x000e220008000800 */
[----:B------:R-:W-:Y:S01]  /*1ee0*/  VIADD R5, R5, 0x1 ;  /* 0x0000000105057836 */ /* 0x000fe20000000000 */
[----:B------:R-:W-:-:S04]  /*1ef0*/  FSEL R15, -R15, R15, !P1 ;  /* 0x0000000f0f0f7208 */ /* 0x000fc80004800100 */
[----:B------:R-:W-:Y:S02]  /*1f00*/  FSETP.GEU.AND P0, PT, R15, 1.175494350822287508e-38, PT ;  /* 0x008000000f00780b */ /* 0x000fe40003f0e000 */
[----:B0-----:R-:W-:-:S11]  /*1f10*/  ISETP.NE.AND P2, PT, R5, UR4, PT ;  /* 0x0000000405007c0c */ /* 0x001fd6000bf45270 */
[----:B------:R-:W-:-:S04]  /*1f20*/  @!P0 FMUL R15, R15, 8388608 ;  /* 0x4b0000000f0f8820 */ /* 0x000fc80000400000 */
[----:B------:R-:W-:-:S05]  /*1f30*/  VIADD R7, R15, 0xc0d55555 ;  /* 0xc0d555550f077836 */ /* 0x000fca0000000000 */
[----:B------:R-:W-:-:S05]  /*1f40*/  LOP3.LUT R26, R7, 0xff800000, RZ, 0xc0, !PT ;  /* 0xff800000071a7812 */ /* 0x000fca00078ec0ff */
[----:B------:R-:W-:Y:S01]  /*1f50*/  IMAD.IADD R7, R15, 0x1, -R26 ;  /* 0x000000010f077824 */ /* 0x000fe200078e0a1a */
[----:B------:R-:W-:-:S03]  /*1f60*/  I2FP.F32.S32 R26, R26 ;  /* 0x0000001a001a7245 */ /* 0x000fc60000201400 */
[----:B------:R-:W-:Y:S01]  /*1f70*/  FADD R27, R7, -1 ;  /* 0xbf800000071b7421 */ /* 0x000fe20000000000 */
[----:B------:R-:W-:Y:S02]  /*1f80*/  FSEL R7, RZ, -23, P0 ;  /* 0xc1b80000ff077808 */ /* 0x000fe40000000000 */
[----:B------:R-:W-:Y:S01]  /*1f90*/  ISETP.GT.U32.AND P0, PT, R15, 0x7f7fffff, PT ;  /* 0x7f7fffff0f00780c */ /* 0x000fe20003f04070 */
[C---:B------:R-:W-:Y:S02]  /*1fa0*/  FFMA R28, R27.reuse, -R28, 0.14084610342979431152 ;  /* 0x3e1039f61b1c7423 */ /* 0x040fe4000000081c */
[----:B------:R-:W-:Y:S01]  /*1fb0*/  FFMA R7, R26, 1.1920928955078125e-07, R7 ;  /* 0x340000001a077823 */ /* 0x000fe20000000007 */
[----:B------:R-:W-:Y:S02]  /*1fc0*/  IMAD.MOV.U32 R26, RZ, RZ, 0x7f800000 ;  /* 0x7f800000ff1a7424 */ /* 0x000fe400078e00ff */
[----:B------:R-:W-:-:S04]  /*1fd0*/  FFMA R28, R27, R28, -0.12148627638816833496 ;  /* 0xbdf8cdcc1b1c7423 */ /* 0x000fc8000000001c */
[----:B------:R-:W-:-:S04]  /*1fe0*/  FFMA R28, R27, R28, 0.13980610668659210205 ;  /* 0x3e0f29551b1c7423 */ /* 0x000fc8000000001c */
[----:B------:R-:W-:-:S04]  /*1ff0*/  FFMA R28, R27, R28, -0.16684235632419586182 ;  /* 0xbe2ad8b91b1c7423 */ /* 0x000fc8000000001c */
[----:B------:R-:W-:-:S04]  /*2000*/  FFMA R28, R27, R28, 0.20012299716472625732 ;  /* 0x3e4ced0b1b1c7423 */ /* 0x000fc8000000001c */
[----:B------:R-:W-:-:S04]  /*2010*/  FFMA R28, R27, R28, -0.24999669194221496582 ;  /* 0xbe7fff221b1c7423 */ /* 0x000fc8000000001c */
[----:B------:R-:W-:-:S04]  /*2020*/  FFMA R28, R27, R28, 0.33333182334899902344 ;  /* 0x3eaaaa781b1c7423 */ /* 0x000fc8000000001c */
[----:B------:R-:W-:-:S04]  /*2030*/  FFMA R28, R27, R28, -0.5 ;  /* 0xbf0000001b1c7423 */ /* 0x000fc8000000001c */
[----:B------:R-:W-:-:S04]  /*2040*/  FMUL R28, R27, R28 ;  /* 0x0000001c1b1c7220 */ /* 0x000fc80000400000 */
[----:B------:R-:W-:-:S04]  /*2050*/  FFMA R28, R27, R28, R27 ;  /* 0x0000001c1b1c7223 */ /* 0x000fc8000000001b */
[----:B------:R-:W-:Y:S01]  /*2060*/  FFMA R7, R7, 0.69314718246459960938, R28 ;  /* 0x3f31721807077823 */ /* 0x000fe2000000001c */
[C---:B------:R-:W-:Y:S01]  /*2070*/  @P0 FFMA R7, R15.reuse, R26, +INF ;  /* 0x7f8000000f070423 */ /* 0x040fe2000000001a */
[----:B------:R-:W-:-:S04]  /*2080*/  FSETP.NEU.AND P0, PT, R15, RZ, PT ;  /* 0x000000ff0f00720b */ /* 0x000fc80003f0d000 */
[----:B------:R-:W-:Y:S02]  /*2090*/  FSEL R15, R7, -INF , P0 ;  /* 0xff800000070f7808 */ /* 0x000fe40000000000 */
[----:B------:R-:W-:Y:S02]  /*20a0*/  MOV R7, R6 ;  /* 0x0000000600077202 */ /* 0x000fe40000000f00 */
[----:B------:R-:W-:Y:S01]  /*20b0*/  FSEL R6, -R30, R30, !P1 ;  /* 0x0000001e1e067208 */ /* 0x000fe20004800100 */
[----:B------:R-:W-:Y:S01]  /*20c0*/  FADD R0, R15, R0 ;  /* 0x000000000f007221 */ /* 0x000fe20000000000 */
[----:B------:R-:W-:Y:S06]  /*20d0*/  @P2 BRA `(.L_x_26) ;  /* 0xffffffe000382947 */ /* 0x000fec000383ffff */
[----:B------:R-:W-:Y:S01]  /*20e0*/  I2FP.F32.U32 R8, R8 ;  /* 0x0000000800087245 */ /* 0x000fe20000201000 */
[----:B------:R-:W-:Y:S04]  /*20f0*/  BSSY.RECONVERGENT B1, `(.L_x_1) ;  /* 0x000000e000017945 */ /* 0x000fe80003800200 */
[----:B------:R-:W-:-:S04]  /*2100*/  FMUL R27, R8, 0.0010000000474974513054 ;  /* 0x3a83126f081b7820 */ /* 0x000fc80000400000 */
[----:B------:R-:W0:Y:S08]  /*2110*/  MUFU.RCP R3, R27 ;  /* 0x0000001b00037308 */ /* 0x000e300000001000 */
[----:B------:R-:W1:Y:S01]  /*2120*/  FCHK P0, R0, R27 ;  /* 0x0000001b00007302 */ /* 0x000e620000000000 */
[----:B0-----:R-:W-:-:S04]  /*2130*/  FFMA R4, -R27, R3, 1 ;  /* 0x3f8000001b047423 */ /* 0x001fc80000000103 */
[----:B------:R-:W-:-:S04]  /*2140*/  FFMA R3, R3, R4, R3 ;  /* 0x0000000403037223 */ /* 0x000fc80000000003 */
[----:B------:R-:W-:-:S04]  /*2150*/  FFMA R4, R0, R3, RZ ;  /* 0x0000000300047223 */ /* 0x000fc800000000ff */
[----:B------:R-:W-:-:S04]  /*2160*/  FFMA R5, -R27, R4, R0 ;  /* 0x000000041b057223 */ /* 0x000fc80000000100 */
[----:B------:R-:W-:Y:S01]  /*2170*/  FFMA R3, R3, R5, R4 ;  /* 0x0000000503037223 */ /* 0x000fe20000000004 */
[----:B-1----:R-:W-:Y:S06]  /*2180*/  @!P0 BRA `(.L_x_27) ;  /* 0x0000000000108947 */ /* 0x002fec0003800000 */
[----:B------:R-:W-:Y:S01]  /*2190*/  IMAD.MOV.U32 R26, RZ, RZ, R0 ;  /* 0x000000ffff1a7224 */ /* 0x000fe200078e0000 */
[----:B------:R-:W-:-:S07]  /*21a0*/  MOV R28, 0x21c0 ;  /* 0x000021c0001c7802 */ /* 0x000fce0000000f00 */
[----:B------:R-:W-:Y:S05]  /*21b0*/  CALL.REL.NOINC `($__internal_1_$__cuda_sm3x_div_rn_noftz_f32_slowpath) ;  /* 0x0000000000787944 */ /* 0x000fea0003c00000 */
[----:B------:R-:W-:-:S07]  /*21c0*/  IMAD.MOV.U32 R3, RZ, RZ, R27 ;  /* 0x000000ffff037224 */ /* 0x000fce00078e001b */
.L_x_27:
[----:B------:R-:W-:Y:S05]  /*21d0*/  BSYNC.RECONVERGENT B1 ;  /* 0x0000000000017941 */ /* 0x000fea0003800200 */
.L_x_1:
[----:B------:R-:W-:Y:S05]  /*21e0*/  BSYNC.RECONVERGENT B0 ;  /* 0x0000000000007941 */ /* 0x000fea0003800200 */
.L_x_0:
[----:B------:R-:W0:Y:S02]  /*21f0*/  LDC.64 R4, c[0x0][0x380] ;  /* 0x0000e000ff047b82 */ /* 0x000e240000000a00 */
[----:B0-----:R-:W-:-:S05]  /*2200*/  IMAD.WIDE R4, R2, 0x4, R4 ;  /* 0x0000000402047825 */ /* 0x001fca00078e0204 */
[----:B------:R-:W-:Y:S01]  /*2210*/  STG.E desc[UR6][R4.64], R3 ;  /* 0x0000000304007986 */ /* 0x000fe2000c101906 */
[----:B------:R-:W-:Y:S05]  /*2220*/  EXIT ;  /* 0x000000000000794d */ /* 0x000fea0003800000 */
        .weak           $__internal_0_$__cuda_sm20_sqrt_rn_f32_slowpath
        .type           $__internal_0_$__cuda_sm20_sqrt_rn_f32_slowpath,@function
        .size           $__internal_0_$__cuda_sm20_sqrt_rn_f32_slowpath,($__internal_1_$__cuda_sm3x_div_rn_noftz_f32_slowpath - $__internal_0_$__cuda_sm20_sqrt_rn_f32_slowpath)
$__internal_0_$__cuda_sm20_sqrt_rn_f32_slowpath:
[----:B------:R-:W-:-:S13]  /*2230*/  LOP3.LUT P0, RZ, R26, 0x7fffffff, RZ, 0xc0, !PT ;  /* 0x7fffffff1aff7812 */ /* 0x000fda000780c0ff */
[----:B------:R-:W-:Y:S05]  /*2240*/  @!P0 BRA `(.L_x_28) ;  /* 0x0000000000448947 */ /* 0x000fea0003800000 */
[----:B------:R-:W-:Y:S02]  /*2250*/  FSETP.GEU.FTZ.AND P0, PT, R26, RZ, PT ;  /* 0x000000ff1a00720b */ /* 0x000fe40003f1e000 */
[----:B------:R-:W-:-:S11]  /*2260*/  MOV R15, R26 ;  /* 0x0000001a000f7202 */ /* 0x000fd60000000f00 */
[----:B------:R-:W-:Y:S01]  /*2270*/  @!P0 IMAD.MOV.U32 R26, RZ, RZ, 0x7fffffff ;  /* 0x7fffffffff1a8424 */ /* 0x000fe200078e00ff */
[----:B------:R-:W-:Y:S06]  /*2280*/  @!P0 BRA `(.L_x_28) ;  /* 0x0000000000348947 */ /* 0x000fec0003800000 */
[----:B------:R-:W-:-:S13]  /*2290*/  FSETP.GTU.FTZ.AND P0, PT, |R15|, +INF , PT ;  /* 0x7f8000000f00780b */ /* 0x000fda0003f1c200 */
[----:B------:R-:W-:Y:S01]  /*22a0*/  @P0 FADD.FTZ R26, R15, 1 ;  /* 0x3f8000000f1a0421 */ /* 0x000fe20000010000 */
[----:B------:R-:W-:Y:S06]  /*22b0*/  @P0 BRA `(.L_x_28) ;  /* 0x0000000000280947 */ /* 0x000fec0003800000 */
[----:B------:R-:W-:-:S13]  /*22c0*/  FSETP.NEU.FTZ.AND P0, PT, |R15|, +INF , PT ;  /* 0x7f8000000f00780b */ /* 0x000fda0003f1d200 */
[----:B------:R-:W-:-:S04]  /*22d0*/  @P0 FFMA R27, R15, 1.84467440737095516160e+19, RZ ;  /* 0x5f8000000f1b0823 */ /* 0x000fc800000000ff */
[----:B------:R-:W0:Y:S02]  /*22e0*/  @P0 MUFU.RSQ R26, R27 ;  /* 0x0000001b001a0308 */ /* 0x000e240000001400 */
[----:B0-----:R-:W-:Y:S01]  /*22f0*/  @P0 FMUL.FTZ R28, R27, R26 ;  /* 0x0000001a1b1c0220 */ /* 0x001fe20000410000 */
[----:B------:R-:W-:Y:S01]  /*2300*/  @P0 FMUL.FTZ R30, R26, 0.5 ;  /* 0x3f0000001a1e0820 */ /* 0x000fe20000410000 */
[----:B------:R-:W-:Y:S02]  /*2310*/  @!P0 IMAD.MOV.U32 R26, RZ, RZ, R15 ;  /* 0x000000ffff1a8224 */ /* 0x000fe400078e000f */
[----:B------:R-:W-:-:S04]  /*2320*/  @P0 FADD.FTZ R29, -R28, -RZ ;  /* 0x800000ff1c1d0221 */ /* 0x000fc80000010100 */
[----:B------:R-:W-:-:S04]  /*2330*/  @P0 FFMA R29, R28, R29, R27 ;  /* 0x0000001d1c1d0223 */ /* 0x000fc8000000001b */
[----:B------:R-:W-:-:S04]  /*2340*/  @P0 FFMA R29, R29, R30, R28 ;  /* 0x0000001e1d1d0223 */ /* 0x000fc8000000001c */
[----:B------:R-:W-:-:S07]  /*2350*/  @P0 FMUL.FTZ R26, R29, 2.3283064365386962891e-10 ;  /* 0x2f8000001d1a0820 */ /* 0x000fce0000410000 */
.L_x_28:
[----:B------:R-:W-:Y:S01]  /*2360*/  MOV R15, R26 ;  /* 0x0000001a000f7202 */ /* 0x000fe20000000f00 */
[----:B------:R-:W-:Y:S02]  /*2370*/  IMAD.MOV.U32 R26, RZ, RZ, R31 ;  /* 0x000000ffff1a7224 */ /* 0x000fe400078e001f */
[----:B------:R-:W-:-:S04]  /*2380*/  IMAD.MOV.U32 R27, RZ, RZ, 0x0 ;  /* 0x00000000ff1b7424 */ /* 0x000fc800078e00ff */
[----:B------:R-:W-:Y:S05]  /*2390*/  RET.REL.NODEC R26 `(_Z9SolveODEsPfS_S_S_ii) ;  /* 0xffffffdc1a187950 */ /* 0x000fea0003c3ffff */
        .weak           $__internal_1_$__cuda_sm3x_div_rn_noftz_f32_slowpath
        .type           $__internal_1_$__cuda_sm3x_div_rn_noftz_f32_slowpath,@function
        .size           $__internal_1_$__cuda_sm3x_div_rn_noftz_f32_slowpath,(.L_x_42 - $__internal_1_$__cuda_sm3x_div_rn_noftz_f32_slowpath)
$__internal_1_$__cuda_sm3x_div_rn_noftz_f32_slowpath:
[----:B------:R-:W-:Y:S01]  /*23a0*/  SHF.R.U32.HI R29, RZ, 0x17, R27 ;  /* 0x00000017ff1d7819 */ /* 0x000fe2000001161b */
[----:B------:R-:W-:Y:S01]  /*23b0*/  BSSY.RECONVERGENT B2, `(.L_x_29) ;  /* 0x0000063000027945 */ /* 0x000fe20003800200 */
[--C-:B------:R-:W-:Y:S01]  /*23c0*/  SHF.R.U32.HI R34, RZ, 0x17, R26.reuse ;  /* 0x00000017ff227819 */ /* 0x100fe2000001161a */
[----:B------:R-:W-:Y:S01]  /*23d0*/  IMAD.MOV.U32 R35, RZ, RZ, R26 ;  /* 0x000000ffff237224 */ /* 0x000fe200078e001a */
[----:B------:R-:W-:Y:S02]  /*23e0*/  LOP3.LUT R29, R29, 0xff, RZ, 0xc0, !PT ;  /* 0x000000ff1d1d7812 */ /* 0x000fe400078ec0ff */
[----:B------:R-:W-:Y:S02]  /*23f0*/  LOP3.LUT R34, R34, 0xff, RZ, 0xc0, !PT ;  /* 0x000000ff22227812 */ /* 0x000fe400078ec0ff */
[----:B------:R-:W-:-:S03]  /*2400*/  IADD3 R37, PT, PT, R29, -0x1, RZ ;  /* 0xffffffff1d257810 */ /* 0x000fc60007ffe0ff */
[----:B------:R-:W-:Y:S01]  /*2410*/  VIADD R36, R34, 0xffffffff ;  /* 0xffffffff22247836 */ /* 0x000fe20000000000 */
[----:B------:R-:W-:-:S04]  /*2420*/  ISETP.GT.U32.AND P0, PT, R37, 0xfd, PT ;  /* 0x000000fd2500780c */ /* 0x000fc80003f04070 */
[----:B------:R-:W-:-:S13]  /*2430*/  ISETP.GT.U32.OR P0, PT, R36, 0xfd, P0 ;  /* 0x000000fd2400780c */ /* 0x000fda0000704470 */
[----:B------:R-:W-:Y:S01]  /*2440*/  @!P0 MOV R33, RZ ;  /* 0x000000ff00218202 */ /* 0x000fe20000000f00 */
[----:B------:R-:W-:Y:S06]  /*2450*/  @!P0 BRA `(.L_x_30) ;  /* 0x00000000005c8947 */ /* 0x000fec0003800000 */
[----:B------:R-:W-:Y:S02]  /*2460*/  FSETP.GTU.FTZ.AND P0, PT, |R26|, +INF , PT ;  /* 0x7f8000001a00780b */ /* 0x000fe40003f1c200 */
[----:B------:R-:W-:-:S04]  /*2470*/  FSETP.GTU.FTZ.AND P1, PT, |R27|, +INF , PT ;  /* 0x7f8000001b00780b */ /* 0x000fc80003f3c200 */
[----:B------:R-:W-:-:S13]  /*2480*/  PLOP3.LUT P0, PT, P0, P1, PT, 0xf8, 0x8f ;  /* 0x00000000008f781c */ /* 0x000fda0000703f70 */
[----:B------:R-:W-:Y:S05]  /*2490*/  @P0 BRA `(.L_x_31) ;  /* 0x00000004004c0947 */ /* 0x000fea0003800000 */
[----:B------:R-:W-:-:S13]  /*24a0*/  LOP3.LUT P0, RZ, R27, 0x7fffffff, R35, 0xc8, !PT ;  /* 0x7fffffff1bff7812 */ /* 0x000fda000780c823 */
[----:B------:R-:W-:Y:S05]  /*24b0*/  @!P0 BRA `(.L_x_32) ;  /* 0x00000004003c8947 */ /* 0x000fea0003800000 */
[C---:B------:R-:W-:Y:S02]  /*24c0*/  FSETP.NEU.FTZ.AND P0, PT, |R26|.reuse, +INF , PT ;  /* 0x7f8000001a00780b */ /* 0x040fe40003f1d200 */
[----:B------:R-:W-:Y:S02]  /*24d0*/  FSETP.NEU.FTZ.AND P2, PT, |R27|, +INF , PT ;  /* 0x7f8000001b00780b */ /* 0x000fe40003f5d200 */
[----:B------:R-:W-:-:S11]  /*24e0*/  FSETP.NEU.FTZ.AND P1, PT, |R26|, +INF , PT ;  /* 0x7f8000001a00780b */ /* 0x000fd60003f3d200 */
[----:B------:R-:W-:Y:S05]  /*24f0*/  @!P2 BRA !P0, `(.L_x_32) ;  /* 0x00000004002ca947 */ /* 0x000fea0004000000 */
[----:B------:R-:W-:-:S04]  /*2500*/  LOP3.LUT P0, RZ, R35, 0x7fffffff, RZ, 0xc0, !PT ;  /* 0x7fffffff23ff7812 */ /* 0x000fc8000780c0ff */
[----:B------:R-:W-:-:S13]  /*2510*/  PLOP3.LUT P0, PT, P2, P0, PT, 0x2f, 0xf2 ;  /* 0x0000000000f2781c */ /* 0x000fda0001700577 */
[----:B------:R-:W-:Y:S05]  /*2520*/  @P0 BRA `(.L_x_33) ;  /* 0x0000000400180947 */ /* 0x000fea0003800000 */
[----:B------:R-:W-:-:S04]  /*2530*/  LOP3.LUT P0, RZ, R27, 0x7fffffff, RZ, 0xc0, !PT ;  /* 0x7fffffff1bff7812 */ /* 0x000fc8000780c0ff */
[----:B------:R-:W-:-:S13]  /*2540*/  PLOP3.LUT P0, PT, P1, P0, PT, 0x2f, 0xf2 ;  /* 0x0000000000f2781c */ /* 0x000fda0000f00577 */
[----:B------:R-:W-:Y:S05]  /*2550*/  @P0 BRA `(.L_x_34) ;  /* 0x0000000400000947 */ /* 0x000fea0003800000 */
[----:B------:R-:W-:Y:S02]  /*2560*/  ISETP.GE.AND P0, PT, R36, RZ, PT ;  /* 0x000000ff2400720c */ /* 0x000fe40003f06270 */
[----:B------:R-:W-:-:S11]  /*2570*/  ISETP.GE.AND P1, PT, R37, RZ, PT ;  /* 0x000000ff2500720c */ /* 0x000fd60003f26270 */
[----:B------:R-:W-:Y:S02]  /*2580*/  @P0 IMAD.MOV.U32 R33, RZ, RZ, RZ ;  /* 0x000000ffff210224 */ /* 0x000fe400078e00ff */
[----:B------:R-:W-:Y:S01]  /*2590*/  @!P0 FFMA R35, R26, 1.84467440737095516160e+19, RZ ;  /* 0x5f8000001a238823 */ /* 0x000fe200000000ff */
[----:B------:R-:W-:Y:S02]  /*25a0*/  @!P0 IMAD.MOV.U32 R33, RZ, RZ, -0x40 ;  /* 0xffffffc0ff218424 */ /* 0x000fe400078e00ff */
[----:B------:R-:W-:-:S03]  /*25b0*/  @!P1 FFMA R27, R27, 1.84467440737095516160e+19, RZ ;  /* 0x5f8000001b1b9823 */ /* 0x000fc600000000ff */
[----:B------:R-:W-:-:S07]  /*25c0*/  @!P1 IADD3 R33, PT, PT, R33, 0x40, RZ ;  /* 0x0000004021219810 */ /* 0x000fce0007ffe0ff */
.L_x_30:
[----:B------:R-:W-:Y:S01]  /*25d0*/  LEA R36, R29, 0xc0800000, 0x17 ;  /* 0xc08000001d247811 */ /* 0x000fe200078eb8ff */
[----:B------:R-:W-:Y:S01]  /*25e0*/  VIADD R34, R34, 0xffffff81 ;  /* 0xffffff8122227836 */ /* 0x000fe20000000000 */
[----:B------:R-:W-:Y:S03]  /*25f0*/  BSSY.RECONVERGENT B3, `(.L_x_35) ;  /* 0x0000035000037945 */ /* 0x000fe60003800200 */
[----:B------:R-:W-:Y:S02]  /*2600*/  IMAD.IADD R37, R27, 0x1, -R36 ;  /* 0x000000011b257824 */ /* 0x000fe400078e0a24 */
[C---:B------:R-:W-:Y:S01]  /*2610*/  IMAD R27, R34.reuse, -0x800000, R35 ;  /* 0xff800000221b7824 */ /* 0x040fe200078e0223 */
[----:B------:R-:W-:Y:S01]  /*2620*/  IADD3 R34, PT, PT, R34, 0x7f, -R29 ;  /* 0x0000007f22227810 */ /* 0x000fe20007ffe81d */
[----:B------:R-:W0:Y:S01]  /*2630*/  MUFU.RCP R39, R37 ;  /* 0x0000002500277308 */ /* 0x000e220000001000 */
[----:B------:R-:W-:-:S02]  /*2640*/  FADD.FTZ R36, -R37, -RZ ;  /* 0x800000ff25247221 */ /* 0x000fc40000010100 */
[----:B------:R-:W-:Y:S02]  /*2650*/  IADD3 R34, PT, PT, R34, R33, RZ ;  /* 0x0000002122227210 */ /* 0x000fe40007ffe0ff */
[----:B0-----:R-:W-:-:S04]  /*2660*/  FFMA R38, R39, R36, 1 ;  /* 0x3f80000027267423 */ /* 0x001fc80000000024 */
[----:B------:R-:W-:-:S04]  /*2670*/  FFMA R38, R39, R38, R39 ;  /* 0x0000002627267223 */ /* 0x000fc80000000027 */
[----:B------:R-:W-:-:S04]  /*2680*/  FFMA R35, R27, R38, RZ ;  /* 0x000000261b237223 */ /* 0x000fc800000000ff */
[----:B------:R-:W-:-:S04]  /*2690*/  FFMA R39, R36, R35, R27 ;  /* 0x0000002324277223 */ /* 0x000fc8000000001b */
[----:B------:R-:W-:-:S04]  /*26a0*/  FFMA R35, R38, R39, R35 ;  /* 0x0000002726237223 */ /* 0x000fc80000000023 */
[----:B------:R-:W-:-:S04]  /*26b0*/  FFMA R36, R36, R35, R27 ;  /* 0x0000002324247223 */ /* 0x000fc8000000001b */
[----:B------:R-:W-:-:S05]  /*26c0*/  FFMA R27, R38, R36, R35 ;  /* 0x00000024261b7223 */ /* 0x000fca0000000023 */
[----:B------:R-:W-:-:S04]  /*26d0*/  SHF.R.U32.HI R29, RZ, 0x17, R27 ;  /* 0x00000017ff1d7819 */ /* 0x000fc8000001161b */
[----:B------:R-:W-:-:S05]  /*26e0*/  LOP3.LUT R29, R29, 0xff, RZ, 0xc0, !PT ;  /* 0x000000ff1d1d7812 */ /* 0x000fca00078ec0ff */
[----:B------:R-:W-:-:S04]  /*26f0*/  IMAD.IADD R29, R29, 0x1, R34 ;  /* 0x000000011d1d7824 */ /* 0x000fc800078e0222 */
[----:B------:R-:W-:-:S05]  /*2700*/  VIADD R33, R29, 0xffffffff ;  /* 0xffffffff1d217836 */ /* 0x000fca0000000000 */
[----:B------:R-:W-:-:S13]  /*2710*/  ISETP.GE.U32.AND P0, PT, R33, 0xfe, PT ;  /* 0x000000fe2100780c */ /* 0x000fda0003f06070 */
[----:B------:R-:W-:Y:S05]  /*2720*/  @!P0 BRA `(.L_x_36) ;  /* 0x0000000000808947 */ /* 0x000fea0003800000 */
[----:B------:R-:W-:-:S13]  /*2730*/  ISETP.GT.AND P0, PT, R29, 0xfe, PT ;  /* 0x000000fe1d00780c */ /* 0x000fda0003f04270 */
[----:B------:R-:W-:Y:S05]  /*2740*/  @P0 BRA `(.L_x_37) ;  /* 0x00000000006c0947 */ /* 0x000fea0003800000 */
[----:B------:R-:W-:-:S13]  /*2750*/  ISETP.GE.AND P0, PT, R29, 0x1, PT ;  /* 0x000000011d00780c */ /* 0x000fda0003f06270 */
[----:B------:R-:W-:Y:S05]  /*2760*/  @P0 BRA `(.L_x_38) ;  /* 0x0000000000740947 */ /* 0x000fea0003800000 */
[----:B------:R-:W-:Y:S02]  /*2770*/  ISETP.GE.AND P0, PT, R29, -0x18, PT ;  /* 0xffffffe81d00780c */ /* 0x000fe40003f06270 */
[----:B------:R-:W-:-:S11]  /*2780*/  LOP3.LUT R27, R27, 0x80000000, RZ, 0xc0, !PT ;  /* 0x800000001b1b7812 */ /* 0x000fd600078ec0ff */
[----:B------:R-:W-:Y:S05]  /*2790*/  @!P0 BRA `(.L_x_38) ;  /* 0x0000000000688947 */ /* 0x000fea0003800000 */
[CCC-:B------:R-:W-:Y:S01]  /*27a0*/  FFMA.RZ R33, R38.reuse, R36.reuse, R35.reuse ;  /* 0x0000002426217223 */ /* 0x1c0fe2000000c023 */
[C---:B------:R-:W-:Y:S02]  /*27b0*/  ISETP.NE.AND P2, PT, R29.reuse, RZ, PT ;  /* 0x000000ff1d00720c */ /* 0x040fe40003f45270 */
[----:B------:R-:W-:Y:S02]  /*27c0*/  ISETP.NE.AND P1, PT, R29, RZ, PT ;  /* 0x000000ff1d00720c */ /* 0x000fe40003f25270 */
[----:B------:R-:W-:Y:S01]  /*27d0*/  LOP3.LUT R34, R33, 0x7fffff, RZ, 0xc0, !PT ;  /* 0x007fffff21227812 */ /* 0x000fe200078ec0ff */
[CCC-:B------:R-:W-:Y:S01]  /*27e0*/  FFMA.RP R33, R38.reuse, R36.reuse, R35.reuse ;  /* 0x0000002426217223 */ /* 0x1c0fe20000008023 */
[----:B------:R-:W-:Y:S01]  /*27f0*/  FFMA.RM R36, R38, R36, R35 ;  /* 0x0000002426247223 */ /* 0x000fe20000004023 */
[----:B------:R-:W-:Y:S01]  /*2800*/  IADD3 R35, PT, PT, R29, 0x20, RZ ;  /* 0x000000201d237810 */ /* 0x000fe20007ffe0ff */
[----:B------:R-:W-:Y:S01]  /*2810*/  IMAD.MOV R29, RZ, RZ, -R29 ;  /* 0x000000ffff1d7224 */ /* 0x000fe200078e0a1d */
[----:B------:R-:W-:-:S02]  /*2820*/  LOP3.LUT R34, R34, 0x800000, RZ, 0xfc, !PT ;  /* 0x0080000022227812 */ /* 0x000fc400078efcff */
[----:B------:R-:W-:Y:S02]  /*2830*/  FSETP.NEU.FTZ.AND P0, PT, R33, R36, PT ;  /* 0x000000242100720b */ /* 0x000fe40003f1d000 */
[----:B------:R-:W-:Y:S02]  /*2840*/  SHF.L.U32 R35, R34, R35, RZ ;  /* 0x0000002322237219 */ /* 0x000fe400000006ff */
[----:B------:R-:W-:Y:S02]  /*2850*/  SEL R29, R29, RZ, P2 ;  /* 0x000000ff1d1d7207 */ /* 0x000fe40001000000 */
[----:B------:R-:W-:Y:S02]  /*2860*/  ISETP.NE.AND P1, PT, R35, RZ, P1 ;  /* 0x000000ff2300720c */ /* 0x000fe40000f25270 */
[----:B------:R-:W-:Y:S02]  /*2870*/  SHF.R.U32.HI R29, RZ, R29, R34 ;  /* 0x0000001dff1d7219 */ /* 0x000fe40000011622 */
[----:B------:R-:W-:-:S02]  /*2880*/  PLOP3.LUT P0, PT, P0, P1, PT, 0xf8, 0x8f ;  /* 0x00000000008f781c */ /* 0x000fc40000703f70 */
[----:B------:R-:W-:Y:S02]  /*2890*/  SHF.R.U32.HI R34, RZ, 0x1, R29 ;  /* 0x00000001ff227819 */ /* 0x000fe4000001161d */
[----:B------:R-:W-:-:S04]  /*28a0*/  SEL R33, RZ, 0x1, !P0 ;  /* 0x00000001ff217807 */ /* 0x000fc80004000000 */
[----:B------:R-:W-:-:S04]  /*28b0*/  LOP3.LUT R36, R33, 0x1, R34, 0xf8, !PT ;  /* 0x0000000121247812 */ /* 0x000fc800078ef822 */
[----:B------:R-:W-:-:S05]  /*28c0*/  LOP3.LUT R29, R36, R29, RZ, 0xc0, !PT ;  /* 0x0000001d241d7212 */ /* 0x000fca00078ec0ff */
[----:B------:R-:W-:-:S05]  /*28d0*/  IMAD.IADD R34, R34, 0x1, R29 ;  /* 0x0000000122227824 */ /* 0x000fca00078e021d */
[----:B------:R-:W-:Y:S01]  /*28e0*/  LOP3.LUT R27, R34, R27, RZ, 0xfc, !PT ;  /* 0x0000001b221b7212 */ /* 0x000fe200078efcff */
[----:B------:R-:W-:Y:S06]  /*28f0*/  BRA `(.L_x_38) ;  /* 0x0000000000107947 */ /* 0x000fec0003800000 */
.L_x_37:
[----:B------:R-:W-:-:S04]  /*2900*/  LOP3.LUT R27, R27, 0x80000000, RZ, 0xc0, !PT ;  /* 0x800000001b1b7812 */ /* 0x000fc800078ec0ff */
[----:B------:R-:W-:Y:S01]  /*2910*/  LOP3.LUT R27, R27, 0x7f800000, RZ, 0xfc, !PT ;  /* 0x7f8000001b1b7812 */ /* 0x000fe200078efcff */
[----:B------:R-:W-:Y:S06]  /*2920*/  BRA `(.L_x_38) ;  /* 0x0000000000047947 */ /* 0x000fec0003800000 */
.L_x_36:
[----:B------:R-:W-:-:S07]  /*2930*/  LEA R27, R34, R27, 0x17 ;  /* 0x0000001b221b7211 */ /* 0x000fce00078eb8ff */
.L_x_38:
[----:B------:R-:W-:Y:S05]  /*2940*/  BSYNC.RECONVERGENT B3 ;  /* 0x0000000000037941 */ /* 0x000fea0003800200 */
.L_x_35:
[----:B------:R-:W-:Y:S05]  /*2950*/  BRA `(.L_x_39) ;  /* 0x0000000000207947 */ /* 0x000fea0003800000 */
.L_x_34:
[----:B------:R-:W-:-:S04]  /*2960*/  LOP3.LUT R27, R27, 0x80000000, R35, 0x48, !PT ;  /* 0x800000001b1b7812 */ /* 0x000fc800078e4823 */
[----:B------:R-:W-:Y:S01]  /*2970*/  LOP3.LUT R27, R27, 0x7f800000, RZ, 0xfc, !PT ;  /* 0x7f8000001b1b7812 */ /* 0x000fe200078efcff */
[----:B------:R-:W-:Y:S06]  /*2980*/  BRA `(.L_x_39) ;  /* 0x0000000000147947 */ /* 0x000fec0003800000 */
.L_x_33:
[----:B------:R-:W-:Y:S01]  /*2990*/  LOP3.LUT R27, R27, 0x80000000, R35, 0x48, !PT ;  /* 0x800000001b1b7812 */ /* 0x000fe200078e4823 */
[----:B------:R-:W-:Y:S06]  /*29a0*/  BRA `(.L_x_39) ;  /* 0x00000000000c7947 */ /* 0x000fec0003800000 */
.L_x_32:
[----:B------:R-:W0:Y:S01]  /*29b0*/  MUFU.RSQ R27, -QNAN ;  /* 0xffc00000001b7908 */ /* 0x000e220000001400 */
[----:B------:R-:W-:Y:S05]  /*29c0*/  BRA `(.L_x_39) ;  /* 0x0000000000047947 */ /* 0x000fea0003800000 */
.L_x_31:
[----:B------:R-:W-:-:S07]  /*29d0*/  FADD.FTZ R27, R26, R27 ;  /* 0x0000001b1a1b7221 */ /* 0x000fce0000010000 */
.L_x_39:
[----:B------:R-:W-:Y:S05]  /*29e0*/  BSYNC.RECONVERGENT B2 ;  /* 0x0000000000027941 */ /* 0x000fea0003800200 */
.L_x_29:
[----:B------:R-:W-:-:S04]  /*29f0*/  IMAD.MOV.U32 R29, RZ, RZ, 0x0 ;  /* 0x00000000ff1d7424 */ /* 0x000fc800078e00ff */
[----:B0-----:R-:W-:Y:S05]  /*2a00*/  RET.REL.NODEC R28 `(_Z9SolveODEsPfS_S_S_ii) ;  /* 0xffffffd41c7c7950 */ /* 0x001fea0003c3ffff */
.L_x_40:
[----:B------:R-:W-:-:S00]  /*2a10*/  BRA `(.L_x_40) ;  /* 0xfffffffc00fc7947 */ /* 0x000fc0000383ffff */
[----:B------:R-:W-:-:S00]  /*2a20*/  NOP ;  /* 0x0000000000007918 */ /* 0x000fc00000000000 */
        /* <DEDUP_REMOVED lines=13> */
.L_x_42:


//--------------------- .nv.global.init           --------------------------
	.section	.nv.global.init,"aw",@progbits
	.align	4
.nv.global.init:
	.type		__cudart_i2opi_f,@object
	.size		__cudart_i2opi_f,(.L_1 - __cudart_i2opi_f)
__cudart_i2opi_f:
        /*0000*/ 	.byte	0x41, 0x90, 0x43, 0x3c, 0x99, 0x95, 0x62, 0xdb, 0xc0, 0xdd, 0x34, 0xf5, 0xd1, 0x57, 0x27, 0xfc
        /*0010*/ 	.byte	0x29, 0x15, 0x44, 0x4e, 0x6e, 0x83, 0xf9, 0xa2
.L_1:


//--------------------- .nv.shared.reserved.0     --------------------------
	.section	.nv.shared.reserved.0,"aw",@nobits
	.weak		__nv_reservedSMEM_offset_0_alias
	.size		__nv_reservedSMEM_offset_0_alias, 0, 64
	.other		__nv_reservedSMEM_offset_0_alias,@"STO_CUDA_RESERVED_SHARED STV_DEFAULT"
__nv_reservedSMEM_offset_0_alias:
	.zero		0
	.zero		64


//--------------------- .nv.constant0._Z9SolveODEsPfS_S_S_ii --------------------------
	.section	.nv.constant0._Z9SolveODEsPfS_S_S_ii,"a",@progbits
	.sectionflags	@""
	.align	4
.nv.constant0._Z9SolveODEsPfS_S_S_ii:
	.zero		936


//--------------------- SYMBOLS --------------------------

	.type		.nv.reservedSmem.offset0,@object
	.size		.nv.reservedSmem.offset0,0x4
